//
// Generated by NVIDIA NVVM Compiler
//
// Compiler Build ID: CL-36424714
// Cuda compilation tools, release 13.0, V13.0.88
// Based on NVVM 20.0.0
//

.version 9.0
.target sm_100
.address_size 64

	// .globl	_Z24serial_flash_attn_kerneliiPfS_S_iiiiS_
.extern .shared .align 16 .b8 sram[];

.visible .entry _Z24serial_flash_attn_kerneliiPfS_S_iiiiS_(
	.param .u32 _Z24serial_flash_attn_kerneliiPfS_S_iiiiS__param_0,
	.param .u32 _Z24serial_flash_attn_kerneliiPfS_S_iiiiS__param_1,
	.param .u64 .ptr .align 1 _Z24serial_flash_attn_kerneliiPfS_S_iiiiS__param_2,
	.param .u64 .ptr .align 1 _Z24serial_flash_attn_kerneliiPfS_S_iiiiS__param_3,
	.param .u64 .ptr .align 1 _Z24serial_flash_attn_kerneliiPfS_S_iiiiS__param_4,
	.param .u32 _Z24serial_flash_attn_kerneliiPfS_S_iiiiS__param_5,
	.param .u32 _Z24serial_flash_attn_kerneliiPfS_S_iiiiS__param_6,
	.param .u32 _Z24serial_flash_attn_kerneliiPfS_S_iiiiS__param_7,
	.param .u32 _Z24serial_flash_attn_kerneliiPfS_S_iiiiS__param_8,
	.param .u64 .ptr .align 1 _Z24serial_flash_attn_kerneliiPfS_S_iiiiS__param_9
)
{
	.reg .pred 	%p<103>;
	.reg .b32 	%r<410>;
	.reg .b32 	%f<565>;
	.reg .b64 	%rd<125>;

	ld.param.u32 	%r156, [_Z24serial_flash_attn_kerneliiPfS_S_iiiiS__param_1];
	ld.param.u64 	%rd17, [_Z24serial_flash_attn_kerneliiPfS_S_iiiiS__param_2];
	ld.param.u64 	%rd18, [_Z24serial_flash_attn_kerneliiPfS_S_iiiiS__param_3];
	ld.param.u64 	%rd19, [_Z24serial_flash_attn_kerneliiPfS_S_iiiiS__param_4];
	ld.param.u32 	%r157, [_Z24serial_flash_attn_kerneliiPfS_S_iiiiS__param_5];
	ld.param.u32 	%r158, [_Z24serial_flash_attn_kerneliiPfS_S_iiiiS__param_6];
	ld.param.u32 	%r159, [_Z24serial_flash_attn_kerneliiPfS_S_iiiiS__param_7];
	ld.param.u32 	%r160, [_Z24serial_flash_attn_kerneliiPfS_S_iiiiS__param_8];
	ld.param.u64 	%rd20, [_Z24serial_flash_attn_kerneliiPfS_S_iiiiS__param_9];
	cvta.to.global.u64 	%rd1, %rd19;
	cvta.to.global.u64 	%rd2, %rd18;
	cvta.to.global.u64 	%rd3, %rd17;
	cvta.to.global.u64 	%rd4, %rd20;
	cvt.rn.f32.s32 	%f54, %r156;
	sqrt.rn.f32 	%f55, %f54;
	rcp.rn.f32 	%f1, %f55;
	mul.lo.s32 	%r1, %r157, %r156;
	shl.b32 	%r2, %r1, 2;
	setp.lt.s32 	%p2, %r159, 1;
	@%p2 bra 	$L__BB0_152;
	mov.u32 	%r162, sram;
	add.s32 	%r3, %r162, %r2;
	add.s32 	%r4, %r3, %r2;
	setp.lt.s32 	%p3, %r160, 1;
	@%p3 bra 	$L__BB0_136;
	add.s32 	%r5, %r4, %r2;
	and.b32  	%r6, %r1, 15;
	add.s32 	%r7, %r6, -1;
	and.b32  	%r8, %r1, 7;
	add.s32 	%r9, %r8, -1;
	add.s32 	%r10, %r157, -1;
	and.b32  	%r11, %r157, 7;
	add.s32 	%r12, %r11, -1;
	and.b32  	%r13, %r157, 3;
	add.s32 	%r14, %r13, -1;
	add.s32 	%r15, %r156, -1;
	and.b32  	%r16, %r156, 7;
	add.s32 	%r17, %r16, -1;
	and.b32  	%r18, %r156, 3;
	add.s32 	%r19, %r157, -2;
	add.s32 	%r181, %r157, 15;
	and.b32  	%r182, %r181, 15;
	add.s32 	%r20, %r182, -1;
	add.s32 	%r183, %r157, 7;
	and.b32  	%r184, %r183, 7;
	add.s32 	%r21, %r184, -1;
	and.b32  	%r22, %r156, 15;
	add.s32 	%r23, %r22, -1;
	and.b32  	%r24, %r1, 2147483632;
	and.b32  	%r25, %r1, 3;
	min.s32 	%r185, %r158, %r157;
	setp.lt.s32 	%p1, %r185, 1;
	mul.f32 	%f2, %f1, 0f00000000;
	and.b32  	%r26, %r157, 2147483640;
	and.b32  	%r27, %r157, 1;
	and.b32  	%r28, %r156, 2147483640;
	and.b32  	%r29, %r156, 1;
	and.b32  	%r30, %r10, 15;
	and.b32  	%r31, %r10, -16;
	and.b32  	%r32, %r181, 7;
	and.b32  	%r33, %r183, 3;
	and.b32  	%r34, %r156, 2147483632;
	shl.b32 	%r186, %r1, 3;
	mov.u32 	%r187, sram;
	add.s32 	%r188, %r186, %r187;
	add.s32 	%r35, %r188, 32;
	mov.b32 	%r358, 0;
$L__BB0_3:
	setp.gt.s32 	%p15, %r1, 0;
	@%p15 bra 	$L__BB0_36;
$L__BB0_4:
	mov.b32 	%r43, 0;
$L__BB0_5:
	@%p15 bra 	$L__BB0_6;
	bra.uni 	$L__BB0_22;
$L__BB0_6:
	add.s32 	%r206, %r1, -1;
	setp.lt.u32 	%p26, %r206, 15;
	mul.lo.s32 	%r48, %r43, %r1;
	mov.b32 	%r365, 0;
	@%p26 bra 	$L__BB0_12;
	mov.b32 	%r363, 0;
	bra.uni 	$L__BB0_11;
$L__BB0_8:
	setp.gt.s32 	%p79, %r158, 0;
	@%p79 bra 	$L__BB0_104;
$L__BB0_9:
	add.s32 	%r43, %r43, 1;
	setp.eq.s32 	%p101, %r43, %r160;
	@%p101 bra 	$L__BB0_10;
	bra.uni 	$L__BB0_5;
$L__BB0_10:
	add.s32 	%r358, %r358, 1;
	setp.eq.s32 	%p102, %r358, %r159;
	@%p102 bra 	$L__BB0_152;
	bra.uni 	$L__BB0_3;
$L__BB0_11:
	.pragma "nounroll";
	add.s32 	%r208, %r363, %r48;
	mul.wide.u32 	%rd77, %r208, 4;
	add.s64 	%rd78, %rd3, %rd77;
	ld.global.f32 	%f180, [%rd78];
	shl.b32 	%r209, %r363, 2;
	mov.u32 	%r210, sram;
	add.s32 	%r211, %r210, %r209;
	ld.global.f32 	%f181, [%rd78+4];
	ld.global.f32 	%f182, [%rd78+8];
	ld.global.f32 	%f183, [%rd78+12];
	st.shared.v4.f32 	[%r211], {%f180, %f181, %f182, %f183};
	ld.global.f32 	%f184, [%rd78+16];
	ld.global.f32 	%f185, [%rd78+20];
	ld.global.f32 	%f186, [%rd78+24];
	ld.global.f32 	%f187, [%rd78+28];
	st.shared.v4.f32 	[%r211+16], {%f184, %f185, %f186, %f187};
	ld.global.f32 	%f188, [%rd78+32];
	ld.global.f32 	%f189, [%rd78+36];
	ld.global.f32 	%f190, [%rd78+40];
	ld.global.f32 	%f191, [%rd78+44];
	st.shared.v4.f32 	[%r211+32], {%f188, %f189, %f190, %f191};
	ld.global.f32 	%f192, [%rd78+48];
	ld.global.f32 	%f193, [%rd78+52];
	ld.global.f32 	%f194, [%rd78+56];
	ld.global.f32 	%f195, [%rd78+60];
	st.shared.v4.f32 	[%r211+48], {%f192, %f193, %f194, %f195};
	add.s32 	%r363, %r363, 16;
	setp.eq.s32 	%p27, %r363, %r24;
	mov.u32 	%r365, %r24;
	@%p27 bra 	$L__BB0_12;
	bra.uni 	$L__BB0_11;
$L__BB0_12:
	setp.eq.s32 	%p28, %r6, 0;
	@%p28 bra 	$L__BB0_22;
	setp.lt.u32 	%p29, %r7, 7;
	@%p29 bra 	$L__BB0_15;
	add.s32 	%r212, %r365, %r48;
	mul.wide.u32 	%rd79, %r212, 4;
	add.s64 	%rd80, %rd3, %rd79;
	ld.global.f32 	%f196, [%rd80];
	shl.b32 	%r213, %r365, 2;
	mov.u32 	%r214, sram;
	add.s32 	%r215, %r214, %r213;
	st.shared.f32 	[%r215], %f196;
	cvt.u64.u32 	%rd81, %r48;
	cvt.u64.u32 	%rd82, %r365;
	add.s64 	%rd83, %rd82, %rd81;
	shl.b64 	%rd84, %rd83, 2;
	add.s64 	%rd85, %rd3, %rd84;
	ld.global.f32 	%f197, [%rd85+4];
	st.shared.f32 	[%r215+4], %f197;
	ld.global.f32 	%f198, [%rd85+8];
	st.shared.f32 	[%r215+8], %f198;
	ld.global.f32 	%f199, [%rd85+12];
	st.shared.f32 	[%r215+12], %f199;
	ld.global.f32 	%f200, [%rd85+16];
	st.shared.f32 	[%r215+16], %f200;
	ld.global.f32 	%f201, [%rd85+20];
	st.shared.f32 	[%r215+20], %f201;
	ld.global.f32 	%f202, [%rd85+24];
	st.shared.f32 	[%r215+24], %f202;
	ld.global.f32 	%f203, [%rd85+28];
	st.shared.f32 	[%r215+28], %f203;
	add.s32 	%r365, %r365, 8;
$L__BB0_15:
	setp.eq.s32 	%p30, %r8, 0;
	@%p30 bra 	$L__BB0_22;
	setp.lt.u32 	%p31, %r9, 3;
	@%p31 bra 	$L__BB0_18;
	add.s32 	%r216, %r365, %r48;
	mul.wide.u32 	%rd86, %r216, 4;
	add.s64 	%rd87, %rd3, %rd86;
	ld.global.f32 	%f204, [%rd87];
	shl.b32 	%r217, %r365, 2;
	mov.u32 	%r218, sram;
	add.s32 	%r219, %r218, %r217;
	st.shared.f32 	[%r219], %f204;
	cvt.u64.u32 	%rd88, %r48;
	cvt.u64.u32 	%rd89, %r365;
	add.s64 	%rd90, %rd89, %rd88;
	shl.b64 	%rd91, %rd90, 2;
	add.s64 	%rd92, %rd3, %rd91;
	ld.global.f32 	%f205, [%rd92+4];
	st.shared.f32 	[%r219+4], %f205;
	ld.global.f32 	%f206, [%rd92+8];
	st.shared.f32 	[%r219+8], %f206;
	ld.global.f32 	%f207, [%rd92+12];
	st.shared.f32 	[%r219+12], %f207;
	add.s32 	%r365, %r365, 4;
$L__BB0_18:
	setp.eq.s32 	%p32, %r25, 0;
	@%p32 bra 	$L__BB0_22;
	setp.eq.s32 	%p33, %r25, 1;
	add.s32 	%r220, %r365, %r48;
	mul.wide.u32 	%rd93, %r220, 4;
	add.s64 	%rd94, %rd3, %rd93;
	ld.global.f32 	%f208, [%rd94];
	shl.b32 	%r221, %r365, 2;
	mov.u32 	%r222, sram;
	add.s32 	%r54, %r222, %r221;
	st.shared.f32 	[%r54], %f208;
	@%p33 bra 	$L__BB0_22;
	setp.eq.s32 	%p34, %r25, 2;
	cvt.u64.u32 	%rd95, %r48;
	cvt.u64.u32 	%rd96, %r365;
	add.s64 	%rd97, %rd96, %rd95;
	shl.b64 	%rd98, %rd97, 2;
	add.s64 	%rd9, %rd3, %rd98;
	ld.global.f32 	%f209, [%rd9+4];
	st.shared.f32 	[%r54+4], %f209;
	@%p34 bra 	$L__BB0_22;
	ld.global.f32 	%f210, [%rd9+8];
	st.shared.f32 	[%r54+8], %f210;
$L__BB0_22:
	@%p1 bra 	$L__BB0_8;
	setp.gt.s32 	%p35, %r156, 0;
	@%p35 bra 	$L__BB0_54;
	mov.b32 	%r370, 0;
$L__BB0_25:
	setp.lt.u32 	%p36, %r10, 7;
	mul.lo.s32 	%r67, %r370, %r157;
	mov.b32 	%r373, 0;
	@%p36 bra 	$L__BB0_28;
	mov.b32 	%r371, 0;
$L__BB0_27:
	.pragma "nounroll";
	add.s32 	%r226, %r371, %r67;
	shl.b32 	%r227, %r226, 2;
	add.s32 	%r228, %r5, %r227;
	st.shared.f32 	[%r228], %f2;
	st.shared.f32 	[%r228+4], %f2;
	st.shared.f32 	[%r228+8], %f2;
	st.shared.f32 	[%r228+12], %f2;
	st.shared.f32 	[%r228+16], %f2;
	st.shared.f32 	[%r228+20], %f2;
	st.shared.f32 	[%r228+24], %f2;
	st.shared.f32 	[%r228+28], %f2;
	add.s32 	%r371, %r371, 8;
	setp.ne.s32 	%p37, %r371, %r26;
	mov.u32 	%r373, %r26;
	@%p37 bra 	$L__BB0_27;
$L__BB0_28:
	setp.eq.s32 	%p38, %r11, 0;
	@%p38 bra 	$L__BB0_49;
	setp.lt.u32 	%p39, %r12, 3;
	@%p39 bra 	$L__BB0_31;
	add.s32 	%r229, %r373, %r67;
	shl.b32 	%r230, %r229, 2;
	add.s32 	%r231, %r5, %r230;
	st.shared.f32 	[%r231], %f2;
	st.shared.f32 	[%r231+4], %f2;
	st.shared.f32 	[%r231+8], %f2;
	st.shared.f32 	[%r231+12], %f2;
	add.s32 	%r373, %r373, 4;
$L__BB0_31:
	setp.eq.s32 	%p40, %r13, 0;
	@%p40 bra 	$L__BB0_49;
	setp.eq.s32 	%p41, %r14, 0;
	@%p41 bra 	$L__BB0_34;
	add.s32 	%r232, %r373, %r67;
	shl.b32 	%r233, %r232, 2;
	add.s32 	%r234, %r5, %r233;
	st.shared.f32 	[%r234], %f2;
	st.shared.f32 	[%r234+4], %f2;
	add.s32 	%r373, %r373, 2;
$L__BB0_34:
	setp.eq.s32 	%p42, %r27, 0;
	@%p42 bra 	$L__BB0_49;
	add.s32 	%r235, %r373, %r67;
	shl.b32 	%r236, %r235, 2;
	add.s32 	%r237, %r5, %r236;
	st.shared.f32 	[%r237], %f2;
	bra.uni 	$L__BB0_49;
$L__BB0_36:
	setp.lt.u32 	%p16, %r1, 16;
	mul.lo.s32 	%r56, %r358, %r1;
	mov.b32 	%r368, 0;
	@%p16 bra 	$L__BB0_39;
	and.b32  	%r190, %r1, 2147483632;
	neg.s32 	%r361, %r190;
	shl.b32 	%r191, %r1, 2;
	mov.u32 	%r192, sram;
	add.s32 	%r193, %r191, %r192;
	add.s32 	%r360, %r193, 32;
	mul.wide.u32 	%rd49, %r56, 4;
	add.s64 	%rd50, %rd2, %rd49;
	add.s64 	%rd124, %rd50, 32;
	add.s64 	%rd51, %rd1, %rd49;
	add.s64 	%rd123, %rd51, 32;
	mov.u32 	%r359, %r35;
$L__BB0_38:
	.pragma "nounroll";
	ld.global.f32 	%f118, [%rd124+-32];
	st.shared.f32 	[%r360+-32], %f118;
	ld.global.f32 	%f119, [%rd123+-32];
	st.shared.f32 	[%r359+-32], %f119;
	ld.global.f32 	%f120, [%rd124+-28];
	st.shared.f32 	[%r360+-28], %f120;
	ld.global.f32 	%f121, [%rd123+-28];
	st.shared.f32 	[%r359+-28], %f121;
	ld.global.f32 	%f122, [%rd124+-24];
	st.shared.f32 	[%r360+-24], %f122;
	ld.global.f32 	%f123, [%rd123+-24];
	st.shared.f32 	[%r359+-24], %f123;
	ld.global.f32 	%f124, [%rd124+-20];
	st.shared.f32 	[%r360+-20], %f124;
	ld.global.f32 	%f125, [%rd123+-20];
	st.shared.f32 	[%r359+-20], %f125;
	ld.global.f32 	%f126, [%rd124+-16];
	st.shared.f32 	[%r360+-16], %f126;
	ld.global.f32 	%f127, [%rd123+-16];
	st.shared.f32 	[%r359+-16], %f127;
	ld.global.f32 	%f128, [%rd124+-12];
	st.shared.f32 	[%r360+-12], %f128;
	ld.global.f32 	%f129, [%rd123+-12];
	st.shared.f32 	[%r359+-12], %f129;
	ld.global.f32 	%f130, [%rd124+-8];
	st.shared.f32 	[%r360+-8], %f130;
	ld.global.f32 	%f131, [%rd123+-8];
	st.shared.f32 	[%r359+-8], %f131;
	ld.global.f32 	%f132, [%rd124+-4];
	st.shared.f32 	[%r360+-4], %f132;
	ld.global.f32 	%f133, [%rd123+-4];
	st.shared.f32 	[%r359+-4], %f133;
	ld.global.f32 	%f134, [%rd124];
	st.shared.f32 	[%r360], %f134;
	ld.global.f32 	%f135, [%rd123];
	st.shared.f32 	[%r359], %f135;
	ld.global.f32 	%f136, [%rd124+4];
	st.shared.f32 	[%r360+4], %f136;
	ld.global.f32 	%f137, [%rd123+4];
	st.shared.f32 	[%r359+4], %f137;
	ld.global.f32 	%f138, [%rd124+8];
	st.shared.f32 	[%r360+8], %f138;
	ld.global.f32 	%f139, [%rd123+8];
	st.shared.f32 	[%r359+8], %f139;
	ld.global.f32 	%f140, [%rd124+12];
	st.shared.f32 	[%r360+12], %f140;
	ld.global.f32 	%f141, [%rd123+12];
	st.shared.f32 	[%r359+12], %f141;
	ld.global.f32 	%f142, [%rd124+16];
	st.shared.f32 	[%r360+16], %f142;
	ld.global.f32 	%f143, [%rd123+16];
	st.shared.f32 	[%r359+16], %f143;
	ld.global.f32 	%f144, [%rd124+20];
	st.shared.f32 	[%r360+20], %f144;
	ld.global.f32 	%f145, [%rd123+20];
	st.shared.f32 	[%r359+20], %f145;
	ld.global.f32 	%f146, [%rd124+24];
	st.shared.f32 	[%r360+24], %f146;
	ld.global.f32 	%f147, [%rd123+24];
	st.shared.f32 	[%r359+24], %f147;
	ld.global.f32 	%f148, [%rd124+28];
	st.shared.f32 	[%r360+28], %f148;
	ld.global.f32 	%f149, [%rd123+28];
	st.shared.f32 	[%r359+28], %f149;
	add.s32 	%r361, %r361, 16;
	add.s64 	%rd124, %rd124, 64;
	add.s64 	%rd123, %rd123, 64;
	add.s32 	%r360, %r360, 64;
	add.s32 	%r359, %r359, 64;
	setp.eq.s32 	%p17, %r361, 0;
	mov.u32 	%r368, %r24;
	@%p17 bra 	$L__BB0_39;
	bra.uni 	$L__BB0_38;
$L__BB0_39:
	setp.eq.s32 	%p18, %r6, 0;
	@%p18 bra 	$L__BB0_4;
	setp.lt.u32 	%p19, %r7, 7;
	@%p19 bra 	$L__BB0_42;
	add.s32 	%r194, %r368, %r56;
	mul.wide.u32 	%rd52, %r194, 4;
	add.s64 	%rd53, %rd2, %rd52;
	ld.global.f32 	%f150, [%rd53];
	shl.b32 	%r195, %r368, 2;
	add.s32 	%r196, %r3, %r195;
	st.shared.f32 	[%r196], %f150;
	add.s64 	%rd54, %rd1, %rd52;
	ld.global.f32 	%f151, [%rd54];
	add.s32 	%r197, %r4, %r195;
	st.shared.f32 	[%r197], %f151;
	cvt.u64.u32 	%rd55, %r56;
	cvt.u64.u32 	%rd56, %r368;
	add.s64 	%rd57, %rd56, %rd55;
	shl.b64 	%rd58, %rd57, 2;
	add.s64 	%rd59, %rd2, %rd58;
	ld.global.f32 	%f152, [%rd59+4];
	st.shared.f32 	[%r196+4], %f152;
	add.s64 	%rd60, %rd1, %rd58;
	ld.global.f32 	%f153, [%rd60+4];
	st.shared.f32 	[%r197+4], %f153;
	ld.global.f32 	%f154, [%rd59+8];
	st.shared.f32 	[%r196+8], %f154;
	ld.global.f32 	%f155, [%rd60+8];
	st.shared.f32 	[%r197+8], %f155;
	ld.global.f32 	%f156, [%rd59+12];
	st.shared.f32 	[%r196+12], %f156;
	ld.global.f32 	%f157, [%rd60+12];
	st.shared.f32 	[%r197+12], %f157;
	ld.global.f32 	%f158, [%rd59+16];
	st.shared.f32 	[%r196+16], %f158;
	ld.global.f32 	%f159, [%rd60+16];
	st.shared.f32 	[%r197+16], %f159;
	ld.global.f32 	%f160, [%rd59+20];
	st.shared.f32 	[%r196+20], %f160;
	ld.global.f32 	%f161, [%rd60+20];
	st.shared.f32 	[%r197+20], %f161;
	ld.global.f32 	%f162, [%rd59+24];
	st.shared.f32 	[%r196+24], %f162;
	ld.global.f32 	%f163, [%rd60+24];
	st.shared.f32 	[%r197+24], %f163;
	ld.global.f32 	%f164, [%rd59+28];
	st.shared.f32 	[%r196+28], %f164;
	ld.global.f32 	%f165, [%rd60+28];
	st.shared.f32 	[%r197+28], %f165;
	add.s32 	%r368, %r368, 8;
$L__BB0_42:
	setp.eq.s32 	%p20, %r8, 0;
	@%p20 bra 	$L__BB0_4;
	setp.lt.u32 	%p21, %r9, 3;
	@%p21 bra 	$L__BB0_45;
	add.s32 	%r198, %r368, %r56;
	mul.wide.u32 	%rd61, %r198, 4;
	add.s64 	%rd62, %rd2, %rd61;
	ld.global.f32 	%f166, [%rd62];
	shl.b32 	%r199, %r368, 2;
	add.s32 	%r200, %r3, %r199;
	st.shared.f32 	[%r200], %f166;
	add.s64 	%rd63, %rd1, %rd61;
	ld.global.f32 	%f167, [%rd63];
	add.s32 	%r201, %r4, %r199;
	st.shared.f32 	[%r201], %f167;
	cvt.u64.u32 	%rd64, %r56;
	cvt.u64.u32 	%rd65, %r368;
	add.s64 	%rd66, %rd65, %rd64;
	shl.b64 	%rd67, %rd66, 2;
	add.s64 	%rd68, %rd2, %rd67;
	ld.global.f32 	%f168, [%rd68+4];
	st.shared.f32 	[%r200+4], %f168;
	add.s64 	%rd69, %rd1, %rd67;
	ld.global.f32 	%f169, [%rd69+4];
	st.shared.f32 	[%r201+4], %f169;
	ld.global.f32 	%f170, [%rd68+8];
	st.shared.f32 	[%r200+8], %f170;
	ld.global.f32 	%f171, [%rd69+8];
	st.shared.f32 	[%r201+8], %f171;
	ld.global.f32 	%f172, [%rd68+12];
	st.shared.f32 	[%r200+12], %f172;
	ld.global.f32 	%f173, [%rd69+12];
	st.shared.f32 	[%r201+12], %f173;
	add.s32 	%r368, %r368, 4;
$L__BB0_45:
	setp.eq.s32 	%p22, %r25, 0;
	@%p22 bra 	$L__BB0_4;
	setp.eq.s32 	%p23, %r25, 1;
	add.s32 	%r202, %r368, %r56;
	mul.wide.u32 	%rd70, %r202, 4;
	add.s64 	%rd71, %rd2, %rd70;
	ld.global.f32 	%f174, [%rd71];
	shl.b32 	%r203, %r368, 2;
	add.s32 	%r64, %r3, %r203;
	st.shared.f32 	[%r64], %f174;
	add.s64 	%rd72, %rd1, %rd70;
	ld.global.f32 	%f175, [%rd72];
	add.s32 	%r65, %r4, %r203;
	st.shared.f32 	[%r65], %f175;
	@%p23 bra 	$L__BB0_4;
	setp.eq.s32 	%p24, %r25, 2;
	cvt.u64.u32 	%rd73, %r56;
	cvt.u64.u32 	%rd74, %r368;
	add.s64 	%rd75, %rd74, %rd73;
	shl.b64 	%rd76, %rd75, 2;
	add.s64 	%rd12, %rd2, %rd76;
	ld.global.f32 	%f176, [%rd12+4];
	st.shared.f32 	[%r64+4], %f176;
	add.s64 	%rd13, %rd1, %rd76;
	ld.global.f32 	%f177, [%rd13+4];
	st.shared.f32 	[%r65+4], %f177;
	@%p24 bra 	$L__BB0_4;
	ld.global.f32 	%f178, [%rd12+8];
	st.shared.f32 	[%r64+8], %f178;
	ld.global.f32 	%f179, [%rd13+8];
	st.shared.f32 	[%r65+8], %f179;
	bra.uni 	$L__BB0_4;
$L__BB0_49:
	add.s32 	%r370, %r370, 1;
	setp.eq.s32 	%p43, %r370, %r158;
	@%p43 bra 	$L__BB0_50;
	bra.uni 	$L__BB0_25;
$L__BB0_50:
	mov.b32 	%r381, 0;
$L__BB0_51:
	setp.gt.s32 	%p53, %r157, 1;
	mul.lo.s32 	%r274, %r381, %r157;
	shl.b32 	%r275, %r274, 2;
	add.s32 	%r91, %r5, %r275;
	ld.shared.f32 	%f543, [%r91];
	@%p53 bra 	$L__BB0_91;
$L__BB0_52:
	setp.lt.u32 	%p63, %r10, 7;
	mov.f32 	%f550, 0f00000000;
	mov.b32 	%r389, 0;
	@%p63 bra 	$L__BB0_81;
	mov.f32 	%f550, 0f00000000;
	mov.b32 	%r383, 0;
	bra.uni 	$L__BB0_80;
$L__BB0_54:
	mov.b32 	%r375, 0;
$L__BB0_55:
	mul.lo.s32 	%r77, %r375, %r156;
	mul.lo.s32 	%r78, %r375, %r157;
	mov.b32 	%r376, 0;
$L__BB0_56:
	setp.lt.u32 	%p44, %r15, 7;
	mul.lo.s32 	%r80, %r376, %r156;
	mov.f32 	%f540, 0f00000000;
	mov.b32 	%r379, 0;
	@%p44 bra 	$L__BB0_59;
	mov.f32 	%f540, 0f00000000;
	mov.b32 	%r377, 0;
$L__BB0_58:
	.pragma "nounroll";
	add.s32 	%r242, %r377, %r77;
	shl.b32 	%r243, %r242, 2;
	mov.u32 	%r244, sram;
	add.s32 	%r245, %r244, %r243;
	ld.shared.f32 	%f214, [%r245];
	add.s32 	%r246, %r377, %r80;
	shl.b32 	%r247, %r246, 2;
	add.s32 	%r248, %r3, %r247;
	ld.shared.f32 	%f215, [%r248];
	fma.rn.f32 	%f216, %f214, %f215, %f540;
	ld.shared.f32 	%f217, [%r245+4];
	ld.shared.f32 	%f218, [%r248+4];
	fma.rn.f32 	%f219, %f217, %f218, %f216;
	ld.shared.f32 	%f220, [%r245+8];
	ld.shared.f32 	%f221, [%r248+8];
	fma.rn.f32 	%f222, %f220, %f221, %f219;
	ld.shared.f32 	%f223, [%r245+12];
	ld.shared.f32 	%f224, [%r248+12];
	fma.rn.f32 	%f225, %f223, %f224, %f222;
	ld.shared.f32 	%f226, [%r245+16];
	ld.shared.f32 	%f227, [%r248+16];
	fma.rn.f32 	%f228, %f226, %f227, %f225;
	ld.shared.f32 	%f229, [%r245+20];
	ld.shared.f32 	%f230, [%r248+20];
	fma.rn.f32 	%f231, %f229, %f230, %f228;
	ld.shared.f32 	%f232, [%r245+24];
	ld.shared.f32 	%f233, [%r248+24];
	fma.rn.f32 	%f234, %f232, %f233, %f231;
	ld.shared.f32 	%f235, [%r245+28];
	ld.shared.f32 	%f236, [%r248+28];
	fma.rn.f32 	%f540, %f235, %f236, %f234;
	add.s32 	%r377, %r377, 8;
	setp.ne.s32 	%p45, %r377, %r28;
	mov.u32 	%r379, %r28;
	@%p45 bra 	$L__BB0_58;
$L__BB0_59:
	setp.eq.s32 	%p46, %r16, 0;
	@%p46 bra 	$L__BB0_67;
	setp.lt.u32 	%p47, %r17, 3;
	@%p47 bra 	$L__BB0_62;
	add.s32 	%r249, %r379, %r77;
	shl.b32 	%r250, %r249, 2;
	mov.u32 	%r251, sram;
	add.s32 	%r252, %r251, %r250;
	ld.shared.f32 	%f238, [%r252];
	add.s32 	%r253, %r379, %r80;
	shl.b32 	%r254, %r253, 2;
	add.s32 	%r255, %r3, %r254;
	ld.shared.f32 	%f239, [%r255];
	fma.rn.f32 	%f240, %f238, %f239, %f540;
	ld.shared.f32 	%f241, [%r252+4];
	ld.shared.f32 	%f242, [%r255+4];
	fma.rn.f32 	%f243, %f241, %f242, %f240;
	ld.shared.f32 	%f244, [%r252+8];
	ld.shared.f32 	%f245, [%r255+8];
	fma.rn.f32 	%f246, %f244, %f245, %f243;
	ld.shared.f32 	%f247, [%r252+12];
	ld.shared.f32 	%f248, [%r255+12];
	fma.rn.f32 	%f540, %f247, %f248, %f246;
	add.s32 	%r379, %r379, 4;
$L__BB0_62:
	setp.eq.s32 	%p48, %r18, 0;
	@%p48 bra 	$L__BB0_67;
	setp.eq.s32 	%p49, %r18, 1;
	@%p49 bra 	$L__BB0_65;
	add.s32 	%r256, %r379, %r77;
	shl.b32 	%r257, %r256, 2;
	mov.u32 	%r258, sram;
	add.s32 	%r259, %r258, %r257;
	ld.shared.f32 	%f250, [%r259];
	add.s32 	%r260, %r379, %r80;
	shl.b32 	%r261, %r260, 2;
	add.s32 	%r262, %r3, %r261;
	ld.shared.f32 	%f251, [%r262];
	fma.rn.f32 	%f252, %f250, %f251, %f540;
	ld.shared.f32 	%f253, [%r259+4];
	ld.shared.f32 	%f254, [%r262+4];
	fma.rn.f32 	%f540, %f253, %f254, %f252;
	add.s32 	%r379, %r379, 2;
$L__BB0_65:
	setp.eq.s32 	%p50, %r29, 0;
	@%p50 bra 	$L__BB0_67;
	add.s32 	%r263, %r379, %r77;
	shl.b32 	%r264, %r263, 2;
	mov.u32 	%r265, sram;
	add.s32 	%r266, %r265, %r264;
	ld.shared.f32 	%f255, [%r266];
	add.s32 	%r267, %r379, %r80;
	shl.b32 	%r268, %r267, 2;
	add.s32 	%r269, %r3, %r268;
	ld.shared.f32 	%f256, [%r269];
	fma.rn.f32 	%f540, %f255, %f256, %f540;
$L__BB0_67:
	mul.f32 	%f257, %f1, %f540;
	add.s32 	%r270, %r376, %r78;
	shl.b32 	%r271, %r270, 2;
	add.s32 	%r272, %r5, %r271;
	st.shared.f32 	[%r272], %f257;
	add.s32 	%r376, %r376, 1;
	setp.ne.s32 	%p51, %r376, %r157;
	@%p51 bra 	$L__BB0_56;
	add.s32 	%r375, %r375, 1;
	setp.eq.s32 	%p52, %r375, %r158;
	@%p52 bra 	$L__BB0_50;
	bra.uni 	$L__BB0_55;
$L__BB0_69:
	mov.b32 	%r386, 0;
	@%p63 bra 	$L__BB0_72;
	mov.b32 	%r384, 0;
$L__BB0_71:
	.pragma "nounroll";
	shl.b32 	%r298, %r384, 2;
	add.s32 	%r299, %r91, %r298;
	ld.shared.f32 	%f393, [%r299];
	div.rn.f32 	%f394, %f393, %f550;
	st.shared.f32 	[%r299], %f394;
	ld.shared.f32 	%f395, [%r299+4];
	div.rn.f32 	%f396, %f395, %f550;
	st.shared.f32 	[%r299+4], %f396;
	ld.shared.f32 	%f397, [%r299+8];
	div.rn.f32 	%f398, %f397, %f550;
	st.shared.f32 	[%r299+8], %f398;
	ld.shared.f32 	%f399, [%r299+12];
	div.rn.f32 	%f400, %f399, %f550;
	st.shared.f32 	[%r299+12], %f400;
	ld.shared.f32 	%f401, [%r299+16];
	div.rn.f32 	%f402, %f401, %f550;
	st.shared.f32 	[%r299+16], %f402;
	ld.shared.f32 	%f403, [%r299+20];
	div.rn.f32 	%f404, %f403, %f550;
	st.shared.f32 	[%r299+20], %f404;
	ld.shared.f32 	%f405, [%r299+24];
	div.rn.f32 	%f406, %f405, %f550;
	st.shared.f32 	[%r299+24], %f406;
	ld.shared.f32 	%f407, [%r299+28];
	div.rn.f32 	%f408, %f407, %f550;
	st.shared.f32 	[%r299+28], %f408;
	add.s32 	%r384, %r384, 8;
	setp.eq.s32 	%p72, %r384, %r26;
	mov.u32 	%r386, %r26;
	@%p72 bra 	$L__BB0_72;
	bra.uni 	$L__BB0_71;
$L__BB0_72:
	@%p65 bra 	$L__BB0_90;
	setp.lt.u32 	%p74, %r12, 3;
	@%p74 bra 	$L__BB0_75;
	shl.b32 	%r300, %r386, 2;
	add.s32 	%r301, %r91, %r300;
	ld.shared.f32 	%f409, [%r301];
	div.rn.f32 	%f410, %f409, %f550;
	st.shared.f32 	[%r301], %f410;
	ld.shared.f32 	%f411, [%r301+4];
	div.rn.f32 	%f412, %f411, %f550;
	st.shared.f32 	[%r301+4], %f412;
	ld.shared.f32 	%f413, [%r301+8];
	div.rn.f32 	%f414, %f413, %f550;
	st.shared.f32 	[%r301+8], %f414;
	ld.shared.f32 	%f415, [%r301+12];
	div.rn.f32 	%f416, %f415, %f550;
	st.shared.f32 	[%r301+12], %f416;
	add.s32 	%r386, %r386, 4;
$L__BB0_75:
	setp.eq.s32 	%p75, %r13, 0;
	@%p75 bra 	$L__BB0_90;
	setp.eq.s32 	%p76, %r14, 0;
	@%p76 bra 	$L__BB0_78;
	shl.b32 	%r302, %r386, 2;
	add.s32 	%r303, %r91, %r302;
	ld.shared.f32 	%f417, [%r303];
	div.rn.f32 	%f418, %f417, %f550;
	st.shared.f32 	[%r303], %f418;
	ld.shared.f32 	%f419, [%r303+4];
	div.rn.f32 	%f420, %f419, %f550;
	st.shared.f32 	[%r303+4], %f420;
	add.s32 	%r386, %r386, 2;
$L__BB0_78:
	setp.eq.s32 	%p77, %r27, 0;
	@%p77 bra 	$L__BB0_90;
	shl.b32 	%r304, %r386, 2;
	add.s32 	%r305, %r91, %r304;
	ld.shared.f32 	%f421, [%r305];
	div.rn.f32 	%f422, %f421, %f550;
	st.shared.f32 	[%r305], %f422;
	bra.uni 	$L__BB0_90;
$L__BB0_80:
	.pragma "nounroll";
	shl.b32 	%r288, %r383, 2;
	add.s32 	%r289, %r91, %r288;
	ld.shared.f32 	%f320, [%r289];
	sub.f32 	%f321, %f320, %f543;
	mul.f32 	%f322, %f321, 0f3FB8AA3B;
	ex2.approx.f32 	%f323, %f322;
	st.shared.f32 	[%r289], %f323;
	add.f32 	%f324, %f550, %f323;
	ld.shared.f32 	%f325, [%r289+4];
	sub.f32 	%f326, %f325, %f543;
	mul.f32 	%f327, %f326, 0f3FB8AA3B;
	ex2.approx.f32 	%f328, %f327;
	st.shared.f32 	[%r289+4], %f328;
	add.f32 	%f329, %f324, %f328;
	ld.shared.f32 	%f330, [%r289+8];
	sub.f32 	%f331, %f330, %f543;
	mul.f32 	%f332, %f331, 0f3FB8AA3B;
	ex2.approx.f32 	%f333, %f332;
	st.shared.f32 	[%r289+8], %f333;
	add.f32 	%f334, %f329, %f333;
	ld.shared.f32 	%f335, [%r289+12];
	sub.f32 	%f336, %f335, %f543;
	mul.f32 	%f337, %f336, 0f3FB8AA3B;
	ex2.approx.f32 	%f338, %f337;
	st.shared.f32 	[%r289+12], %f338;
	add.f32 	%f339, %f334, %f338;
	ld.shared.f32 	%f340, [%r289+16];
	sub.f32 	%f341, %f340, %f543;
	mul.f32 	%f342, %f341, 0f3FB8AA3B;
	ex2.approx.f32 	%f343, %f342;
	st.shared.f32 	[%r289+16], %f343;
	add.f32 	%f344, %f339, %f343;
	ld.shared.f32 	%f345, [%r289+20];
	sub.f32 	%f346, %f345, %f543;
	mul.f32 	%f347, %f346, 0f3FB8AA3B;
	ex2.approx.f32 	%f348, %f347;
	st.shared.f32 	[%r289+20], %f348;
	add.f32 	%f349, %f344, %f348;
	ld.shared.f32 	%f350, [%r289+24];
	sub.f32 	%f351, %f350, %f543;
	mul.f32 	%f352, %f351, 0f3FB8AA3B;
	ex2.approx.f32 	%f353, %f352;
	st.shared.f32 	[%r289+24], %f353;
	add.f32 	%f354, %f349, %f353;
	ld.shared.f32 	%f355, [%r289+28];
	sub.f32 	%f356, %f355, %f543;
	mul.f32 	%f357, %f356, 0f3FB8AA3B;
	ex2.approx.f32 	%f358, %f357;
	st.shared.f32 	[%r289+28], %f358;
	add.f32 	%f550, %f354, %f358;
	add.s32 	%r383, %r383, 8;
	setp.eq.s32 	%p64, %r383, %r26;
	mov.u32 	%r389, %r26;
	@%p64 bra 	$L__BB0_81;
	bra.uni 	$L__BB0_80;
$L__BB0_81:
	setp.eq.s32 	%p65, %r11, 0;
	@%p65 bra 	$L__BB0_89;
	setp.lt.u32 	%p66, %r12, 3;
	@%p66 bra 	$L__BB0_84;
	shl.b32 	%r290, %r389, 2;
	add.s32 	%r291, %r91, %r290;
	ld.shared.f32 	%f360, [%r291];
	sub.f32 	%f361, %f360, %f543;
	mul.f32 	%f362, %f361, 0f3FB8AA3B;
	ex2.approx.f32 	%f363, %f362;
	st.shared.f32 	[%r291], %f363;
	add.f32 	%f364, %f550, %f363;
	ld.shared.f32 	%f365, [%r291+4];
	sub.f32 	%f366, %f365, %f543;
	mul.f32 	%f367, %f366, 0f3FB8AA3B;
	ex2.approx.f32 	%f368, %f367;
	st.shared.f32 	[%r291+4], %f368;
	add.f32 	%f369, %f364, %f368;
	ld.shared.f32 	%f370, [%r291+8];
	sub.f32 	%f371, %f370, %f543;
	mul.f32 	%f372, %f371, 0f3FB8AA3B;
	ex2.approx.f32 	%f373, %f372;
	st.shared.f32 	[%r291+8], %f373;
	add.f32 	%f374, %f369, %f373;
	ld.shared.f32 	%f375, [%r291+12];
	sub.f32 	%f376, %f375, %f543;
	mul.f32 	%f377, %f376, 0f3FB8AA3B;
	ex2.approx.f32 	%f378, %f377;
	st.shared.f32 	[%r291+12], %f378;
	add.f32 	%f550, %f374, %f378;
	add.s32 	%r389, %r389, 4;
$L__BB0_84:
	setp.eq.s32 	%p67, %r13, 0;
	@%p67 bra 	$L__BB0_89;
	setp.eq.s32 	%p68, %r14, 0;
	@%p68 bra 	$L__BB0_87;
	shl.b32 	%r292, %r389, 2;
	add.s32 	%r293, %r91, %r292;
	ld.shared.f32 	%f380, [%r293];
	sub.f32 	%f381, %f380, %f543;
	mul.f32 	%f382, %f381, 0f3FB8AA3B;
	ex2.approx.f32 	%f383, %f382;
	st.shared.f32 	[%r293], %f383;
	add.f32 	%f384, %f550, %f383;
	ld.shared.f32 	%f385, [%r293+4];
	sub.f32 	%f386, %f385, %f543;
	mul.f32 	%f387, %f386, 0f3FB8AA3B;
	ex2.approx.f32 	%f388, %f387;
	st.shared.f32 	[%r293+4], %f388;
	add.f32 	%f550, %f384, %f388;
	add.s32 	%r389, %r389, 2;
$L__BB0_87:
	setp.eq.s32 	%p69, %r27, 0;
	@%p69 bra 	$L__BB0_89;
	shl.b32 	%r294, %r389, 2;
	add.s32 	%r295, %r91, %r294;
	ld.shared.f32 	%f389, [%r295];
	sub.f32 	%f390, %f389, %f543;
	mul.f32 	%f391, %f390, 0f3FB8AA3B;
	ex2.approx.f32 	%f392, %f391;
	st.shared.f32 	[%r295], %f392;
	add.f32 	%f550, %f550, %f392;
$L__BB0_89:
	setp.gt.s32 	%p70, %r157, 0;
	@%p70 bra 	$L__BB0_69;
$L__BB0_90:
	add.s32 	%r381, %r381, 1;
	setp.eq.s32 	%p78, %r381, %r158;
	@%p78 bra 	$L__BB0_8;
	bra.uni 	$L__BB0_51;
$L__BB0_91:
	setp.lt.u32 	%p54, %r19, 15;
	mov.b32 	%r392, 1;
	@%p54 bra 	$L__BB0_94;
	mov.b32 	%r382, 1;
$L__BB0_93:
	.pragma "nounroll";
	shl.b32 	%r278, %r382, 2;
	add.s32 	%r279, %r91, %r278;
	ld.shared.f32 	%f259, [%r279];
	max.f32 	%f260, %f543, %f259;
	ld.shared.f32 	%f261, [%r279+4];
	max.f32 	%f262, %f260, %f261;
	ld.shared.f32 	%f263, [%r279+8];
	max.f32 	%f264, %f262, %f263;
	ld.shared.f32 	%f265, [%r279+12];
	max.f32 	%f266, %f264, %f265;
	ld.shared.f32 	%f267, [%r279+16];
	max.f32 	%f268, %f266, %f267;
	ld.shared.f32 	%f269, [%r279+20];
	max.f32 	%f270, %f268, %f269;
	ld.shared.f32 	%f271, [%r279+24];
	max.f32 	%f272, %f270, %f271;
	ld.shared.f32 	%f273, [%r279+28];
	max.f32 	%f274, %f272, %f273;
	ld.shared.f32 	%f275, [%r279+32];
	max.f32 	%f276, %f274, %f275;
	ld.shared.f32 	%f277, [%r279+36];
	max.f32 	%f278, %f276, %f277;
	ld.shared.f32 	%f279, [%r279+40];
	max.f32 	%f280, %f278, %f279;
	ld.shared.f32 	%f281, [%r279+44];
	max.f32 	%f282, %f280, %f281;
	ld.shared.f32 	%f283, [%r279+48];
	max.f32 	%f284, %f282, %f283;
	ld.shared.f32 	%f285, [%r279+52];
	max.f32 	%f286, %f284, %f285;
	ld.shared.f32 	%f287, [%r279+56];
	max.f32 	%f288, %f286, %f287;
	ld.shared.f32 	%f289, [%r279+60];
	max.f32 	%f543, %f288, %f289;
	add.s32 	%r392, %r382, 16;
	add.s32 	%r280, %r382, 15;
	setp.eq.s32 	%p55, %r280, %r31;
	mov.u32 	%r382, %r392;
	@%p55 bra 	$L__BB0_94;
	bra.uni 	$L__BB0_93;
$L__BB0_94:
	setp.eq.s32 	%p56, %r30, 0;
	@%p56 bra 	$L__BB0_52;
	setp.lt.u32 	%p57, %r20, 7;
	@%p57 bra 	$L__BB0_97;
	shl.b32 	%r281, %r392, 2;
	add.s32 	%r282, %r91, %r281;
	ld.shared.f32 	%f291, [%r282];
	max.f32 	%f292, %f543, %f291;
	ld.shared.f32 	%f293, [%r282+4];
	max.f32 	%f294, %f292, %f293;
	ld.shared.f32 	%f295, [%r282+8];
	max.f32 	%f296, %f294, %f295;
	ld.shared.f32 	%f297, [%r282+12];
	max.f32 	%f298, %f296, %f297;
	ld.shared.f32 	%f299, [%r282+16];
	max.f32 	%f300, %f298, %f299;
	ld.shared.f32 	%f301, [%r282+20];
	max.f32 	%f302, %f300, %f301;
	ld.shared.f32 	%f303, [%r282+24];
	max.f32 	%f304, %f302, %f303;
	ld.shared.f32 	%f305, [%r282+28];
	max.f32 	%f543, %f304, %f305;
	add.s32 	%r392, %r392, 8;
$L__BB0_97:
	setp.eq.s32 	%p58, %r32, 0;
	@%p58 bra 	$L__BB0_52;
	setp.lt.u32 	%p59, %r21, 3;
	@%p59 bra 	$L__BB0_100;
	shl.b32 	%r283, %r392, 2;
	add.s32 	%r284, %r91, %r283;
	ld.shared.f32 	%f307, [%r284];
	max.f32 	%f308, %f543, %f307;
	ld.shared.f32 	%f309, [%r284+4];
	max.f32 	%f310, %f308, %f309;
	ld.shared.f32 	%f311, [%r284+8];
	max.f32 	%f312, %f310, %f311;
	ld.shared.f32 	%f313, [%r284+12];
	max.f32 	%f543, %f312, %f313;
	add.s32 	%r392, %r392, 4;
$L__BB0_100:
	setp.eq.s32 	%p60, %r33, 0;
	@%p60 bra 	$L__BB0_52;
	setp.eq.s32 	%p61, %r33, 1;
	shl.b32 	%r285, %r392, 2;
	add.s32 	%r114, %r91, %r285;
	ld.shared.f32 	%f314, [%r114];
	max.f32 	%f543, %f543, %f314;
	@%p61 bra 	$L__BB0_52;
	setp.eq.s32 	%p62, %r33, 2;
	ld.shared.f32 	%f315, [%r114+4];
	max.f32 	%f543, %f543, %f315;
	@%p62 bra 	$L__BB0_52;
	ld.shared.f32 	%f316, [%r114+8];
	max.f32 	%f543, %f543, %f316;
	bra.uni 	$L__BB0_52;
$L__BB0_104:
	setp.gt.s32 	%p80, %r156, 0;
	mul.lo.s32 	%r47, %r43, %r158;
	@%p80 bra 	$L__BB0_105;
	bra.uni 	$L__BB0_9;
$L__BB0_105:
	setp.gt.s32 	%p81, %r157, 0;
	@%p81 bra 	$L__BB0_121;
	mov.b32 	%r394, 0;
$L__BB0_107:
	setp.lt.u32 	%p82, %r15, 15;
	add.s32 	%r308, %r394, %r47;
	mul.lo.s32 	%r116, %r308, %r156;
	mov.b32 	%r397, 0;
	@%p82 bra 	$L__BB0_110;
	mov.b32 	%r395, 0;
$L__BB0_109:
	.pragma "nounroll";
	add.s32 	%r310, %r395, %r116;
	mul.wide.u32 	%rd99, %r310, 4;
	add.s64 	%rd100, %rd4, %rd99;
	ld.global.f32 	%f423, [%rd100];
	add.f32 	%f424, %f423, 0f00000000;
	st.global.f32 	[%rd100], %f424;
	ld.global.f32 	%f425, [%rd100+4];
	add.f32 	%f426, %f425, 0f00000000;
	st.global.f32 	[%rd100+4], %f426;
	ld.global.f32 	%f427, [%rd100+8];
	add.f32 	%f428, %f427, 0f00000000;
	st.global.f32 	[%rd100+8], %f428;
	ld.global.f32 	%f429, [%rd100+12];
	add.f32 	%f430, %f429, 0f00000000;
	st.global.f32 	[%rd100+12], %f430;
	ld.global.f32 	%f431, [%rd100+16];
	add.f32 	%f432, %f431, 0f00000000;
	st.global.f32 	[%rd100+16], %f432;
	ld.global.f32 	%f433, [%rd100+20];
	add.f32 	%f434, %f433, 0f00000000;
	st.global.f32 	[%rd100+20], %f434;
	ld.global.f32 	%f435, [%rd100+24];
	add.f32 	%f436, %f435, 0f00000000;
	st.global.f32 	[%rd100+24], %f436;
	ld.global.f32 	%f437, [%rd100+28];
	add.f32 	%f438, %f437, 0f00000000;
	st.global.f32 	[%rd100+28], %f438;
	ld.global.f32 	%f439, [%rd100+32];
	add.f32 	%f440, %f439, 0f00000000;
	st.global.f32 	[%rd100+32], %f440;
	ld.global.f32 	%f441, [%rd100+36];
	add.f32 	%f442, %f441, 0f00000000;
	st.global.f32 	[%rd100+36], %f442;
	ld.global.f32 	%f443, [%rd100+40];
	add.f32 	%f444, %f443, 0f00000000;
	st.global.f32 	[%rd100+40], %f444;
	ld.global.f32 	%f445, [%rd100+44];
	add.f32 	%f446, %f445, 0f00000000;
	st.global.f32 	[%rd100+44], %f446;
	ld.global.f32 	%f447, [%rd100+48];
	add.f32 	%f448, %f447, 0f00000000;
	st.global.f32 	[%rd100+48], %f448;
	ld.global.f32 	%f449, [%rd100+52];
	add.f32 	%f450, %f449, 0f00000000;
	st.global.f32 	[%rd100+52], %f450;
	ld.global.f32 	%f451, [%rd100+56];
	add.f32 	%f452, %f451, 0f00000000;
	st.global.f32 	[%rd100+56], %f452;
	ld.global.f32 	%f453, [%rd100+60];
	add.f32 	%f454, %f453, 0f00000000;
	st.global.f32 	[%rd100+60], %f454;
	add.s32 	%r395, %r395, 16;
	setp.ne.s32 	%p83, %r395, %r34;
	mov.u32 	%r397, %r34;
	@%p83 bra 	$L__BB0_109;
$L__BB0_110:
	setp.eq.s32 	%p84, %r22, 0;
	@%p84 bra 	$L__BB0_120;
	setp.lt.u32 	%p85, %r23, 7;
	@%p85 bra 	$L__BB0_113;
	add.s32 	%r311, %r397, %r116;
	mul.wide.u32 	%rd101, %r311, 4;
	add.s64 	%rd102, %rd4, %rd101;
	ld.global.f32 	%f455, [%rd102];
	add.f32 	%f456, %f455, 0f00000000;
	st.global.f32 	[%rd102], %f456;
	cvt.u64.u32 	%rd103, %r116;
	cvt.u64.u32 	%rd104, %r397;
	add.s64 	%rd105, %rd104, %rd103;
	shl.b64 	%rd106, %rd105, 2;
	add.s64 	%rd107, %rd4, %rd106;
	ld.global.f32 	%f457, [%rd107+4];
	add.f32 	%f458, %f457, 0f00000000;
	st.global.f32 	[%rd107+4], %f458;
	ld.global.f32 	%f459, [%rd107+8];
	add.f32 	%f460, %f459, 0f00000000;
	st.global.f32 	[%rd107+8], %f460;
	ld.global.f32 	%f461, [%rd107+12];
	add.f32 	%f462, %f461, 0f00000000;
	st.global.f32 	[%rd107+12], %f462;
	ld.global.f32 	%f463, [%rd107+16];
	add.f32 	%f464, %f463, 0f00000000;
	st.global.f32 	[%rd107+16], %f464;
	ld.global.f32 	%f465, [%rd107+20];
	add.f32 	%f466, %f465, 0f00000000;
	st.global.f32 	[%rd107+20], %f466;
	ld.global.f32 	%f467, [%rd107+24];
	add.f32 	%f468, %f467, 0f00000000;
	st.global.f32 	[%rd107+24], %f468;
	ld.global.f32 	%f469, [%rd107+28];
	add.f32 	%f470, %f469, 0f00000000;
	st.global.f32 	[%rd107+28], %f470;
	add.s32 	%r397, %r397, 8;
$L__BB0_113:
	setp.eq.s32 	%p86, %r16, 0;
	@%p86 bra 	$L__BB0_120;
	setp.lt.u32 	%p87, %r17, 3;
	@%p87 bra 	$L__BB0_116;
	add.s32 	%r312, %r397, %r116;
	mul.wide.u32 	%rd108, %r312, 4;
	add.s64 	%rd109, %rd4, %rd108;
	ld.global.f32 	%f471, [%rd109];
	add.f32 	%f472, %f471, 0f00000000;
	st.global.f32 	[%rd109], %f472;
	cvt.u64.u32 	%rd110, %r116;
	cvt.u64.u32 	%rd111, %r397;
	add.s64 	%rd112, %rd111, %rd110;
	shl.b64 	%rd113, %rd112, 2;
	add.s64 	%rd114, %rd4, %rd113;
	ld.global.f32 	%f473, [%rd114+4];
	add.f32 	%f474, %f473, 0f00000000;
	st.global.f32 	[%rd114+4], %f474;
	ld.global.f32 	%f475, [%rd114+8];
	add.f32 	%f476, %f475, 0f00000000;
	st.global.f32 	[%rd114+8], %f476;
	ld.global.f32 	%f477, [%rd114+12];
	add.f32 	%f478, %f477, 0f00000000;
	st.global.f32 	[%rd114+12], %f478;
	add.s32 	%r397, %r397, 4;
$L__BB0_116:
	setp.eq.s32 	%p88, %r18, 0;
	@%p88 bra 	$L__BB0_120;
	setp.eq.s32 	%p89, %r18, 1;
	add.s32 	%r313, %r397, %r116;
	mul.wide.u32 	%rd115, %r313, 4;
	add.s64 	%rd116, %rd4, %rd115;
	ld.global.f32 	%f479, [%rd116];
	add.f32 	%f480, %f479, 0f00000000;
	st.global.f32 	[%rd116], %f480;
	@%p89 bra 	$L__BB0_120;
	setp.eq.s32 	%p90, %r18, 2;
	cvt.u64.u32 	%rd117, %r116;
	cvt.u64.u32 	%rd118, %r397;
	add.s64 	%rd119, %rd118, %rd117;
	shl.b64 	%rd120, %rd119, 2;
	add.s64 	%rd14, %rd4, %rd120;
	ld.global.f32 	%f481, [%rd14+4];
	add.f32 	%f482, %f481, 0f00000000;
	st.global.f32 	[%rd14+4], %f482;
	@%p90 bra 	$L__BB0_120;
	ld.global.f32 	%f483, [%rd14+8];
	add.f32 	%f484, %f483, 0f00000000;
	st.global.f32 	[%rd14+8], %f484;
$L__BB0_120:
	add.s32 	%r394, %r394, 1;
	setp.eq.s32 	%p91, %r394, %r158;
	@%p91 bra 	$L__BB0_9;
	bra.uni 	$L__BB0_107;
$L__BB0_121:
	mov.b32 	%r399, 0;
$L__BB0_122:
	mul.lo.s32 	%r126, %r399, %r157;
	add.s32 	%r316, %r399, %r47;
	mul.lo.s32 	%r127, %r316, %r156;
	mov.b32 	%r400, 0;
$L__BB0_123:
	setp.lt.u32 	%p92, %r10, 7;
	mov.f32 	%f564, 0f00000000;
	mov.b32 	%r403, 0;
	@%p92 bra 	$L__BB0_126;
	mov.f32 	%f564, 0f00000000;
	mov.b32 	%r401, 0;
$L__BB0_125:
	.pragma "nounroll";
	add.s32 	%r319, %r401, %r126;
	shl.b32 	%r320, %r319, 2;
	add.s32 	%r321, %r5, %r320;
	ld.shared.f32 	%f488, [%r321];
	mad.lo.s32 	%r322, %r401, %r156, %r400;
	shl.b32 	%r323, %r322, 2;
	add.s32 	%r324, %r4, %r323;
	ld.shared.f32 	%f489, [%r324];
	fma.rn.f32 	%f490, %f488, %f489, %f564;
	ld.shared.f32 	%f491, [%r321+4];
	shl.b32 	%r325, %r156, 2;
	add.s32 	%r326, %r324, %r325;
	ld.shared.f32 	%f492, [%r326];
	fma.rn.f32 	%f493, %f491, %f492, %f490;
	ld.shared.f32 	%f494, [%r321+8];
	add.s32 	%r327, %r326, %r325;
	ld.shared.f32 	%f495, [%r327];
	fma.rn.f32 	%f496, %f494, %f495, %f493;
	ld.shared.f32 	%f497, [%r321+12];
	add.s32 	%r328, %r327, %r325;
	ld.shared.f32 	%f498, [%r328];
	fma.rn.f32 	%f499, %f497, %f498, %f496;
	ld.shared.f32 	%f500, [%r321+16];
	add.s32 	%r329, %r328, %r325;
	ld.shared.f32 	%f501, [%r329];
	fma.rn.f32 	%f502, %f500, %f501, %f499;
	ld.shared.f32 	%f503, [%r321+20];
	add.s32 	%r330, %r329, %r325;
	ld.shared.f32 	%f504, [%r330];
	fma.rn.f32 	%f505, %f503, %f504, %f502;
	ld.shared.f32 	%f506, [%r321+24];
	add.s32 	%r331, %r330, %r325;
	ld.shared.f32 	%f507, [%r331];
	fma.rn.f32 	%f508, %f506, %f507, %f505;
	ld.shared.f32 	%f509, [%r321+28];
	add.s32 	%r332, %r331, %r325;
	ld.shared.f32 	%f510, [%r332];
	fma.rn.f32 	%f564, %f509, %f510, %f508;
	add.s32 	%r401, %r401, 8;
	setp.ne.s32 	%p93, %r401, %r26;
	mov.u32 	%r403, %r26;
	@%p93 bra 	$L__BB0_125;
$L__BB0_126:
	setp.eq.s32 	%p94, %r11, 0;
	@%p94 bra 	$L__BB0_134;
	setp.lt.u32 	%p95, %r12, 3;
	@%p95 bra 	$L__BB0_129;
	add.s32 	%r333, %r403, %r126;
	shl.b32 	%r334, %r333, 2;
	add.s32 	%r335, %r5, %r334;
	ld.shared.f32 	%f512, [%r335];
	mad.lo.s32 	%r336, %r403, %r156, %r400;
	shl.b32 	%r337, %r336, 2;
	add.s32 	%r338, %r4, %r337;
	ld.shared.f32 	%f513, [%r338];
	fma.rn.f32 	%f514, %f512, %f513, %f564;
	ld.shared.f32 	%f515, [%r335+4];
	shl.b32 	%r339, %r156, 2;
	add.s32 	%r340, %r338, %r339;
	ld.shared.f32 	%f516, [%r340];
	fma.rn.f32 	%f517, %f515, %f516, %f514;
	ld.shared.f32 	%f518, [%r335+8];
	add.s32 	%r341, %r340, %r339;
	ld.shared.f32 	%f519, [%r341];
	fma.rn.f32 	%f520, %f518, %f519, %f517;
	ld.shared.f32 	%f521, [%r335+12];
	add.s32 	%r342, %r341, %r339;
	ld.shared.f32 	%f522, [%r342];
	fma.rn.f32 	%f564, %f521, %f522, %f520;
	add.s32 	%r403, %r403, 4;
$L__BB0_129:
	setp.eq.s32 	%p96, %r13, 0;
	@%p96 bra 	$L__BB0_134;
	setp.eq.s32 	%p97, %r14, 0;
	@%p97 bra 	$L__BB0_132;
	add.s32 	%r343, %r403, %r126;
	shl.b32 	%r344, %r343, 2;
	add.s32 	%r345, %r5, %r344;
	ld.shared.f32 	%f524, [%r345];
	mad.lo.s32 	%r346, %r403, %r156, %r400;
	shl.b32 	%r347, %r346, 2;
	add.s32 	%r348, %r4, %r347;
	ld.shared.f32 	%f525, [%r348];
	fma.rn.f32 	%f526, %f524, %f525, %f564;
	ld.shared.f32 	%f527, [%r345+4];
	shl.b32 	%r349, %r156, 2;
	add.s32 	%r350, %r348, %r349;
	ld.shared.f32 	%f528, [%r350];
	fma.rn.f32 	%f564, %f527, %f528, %f526;
	add.s32 	%r403, %r403, 2;
$L__BB0_132:
	setp.eq.s32 	%p98, %r27, 0;
	@%p98 bra 	$L__BB0_134;
	add.s32 	%r351, %r403, %r126;
	shl.b32 	%r352, %r351, 2;
	add.s32 	%r353, %r5, %r352;
	ld.shared.f32 	%f529, [%r353];
	mad.lo.s32 	%r354, %r403, %r156, %r400;
	shl.b32 	%r355, %r354, 2;
	add.s32 	%r356, %r4, %r355;
	ld.shared.f32 	%f530, [%r356];
	fma.rn.f32 	%f564, %f529, %f530, %f564;
$L__BB0_134:
	add.s32 	%r357, %r400, %r127;
	mul.wide.u32 	%rd121, %r357, 4;
	add.s64 	%rd122, %rd4, %rd121;
	ld.global.f32 	%f531, [%rd122];
	add.f32 	%f532, %f564, %f531;
	st.global.f32 	[%rd122], %f532;
	add.s32 	%r400, %r400, 1;
	setp.ne.s32 	%p99, %r400, %r156;
	@%p99 bra 	$L__BB0_123;
	add.s32 	%r399, %r399, 1;
	setp.eq.s32 	%p100, %r399, %r158;
	@%p100 bra 	$L__BB0_9;
	bra.uni 	$L__BB0_122;
$L__BB0_136:
	setp.lt.s32 	%p4, %r1, 1;
	@%p4 bra 	$L__BB0_152;
	and.b32  	%r138, %r1, 15;
	add.s32 	%r139, %r138, -1;
	and.b32  	%r140, %r1, 7;
	add.s32 	%r141, %r140, -1;
	and.b32  	%r142, %r1, 2147483632;
	and.b32  	%r143, %r1, 3;
	mov.b32 	%r405, 0;
$L__BB0_138:
	setp.lt.u32 	%p5, %r1, 16;
	mul.lo.s32 	%r145, %r405, %r1;
	mov.b32 	%r408, 0;
	@%p5 bra 	$L__BB0_141;
	mov.b32 	%r406, 0;
$L__BB0_140:
	.pragma "nounroll";
	add.s32 	%r166, %r406, %r145;
	mul.wide.u32 	%rd21, %r166, 4;
	add.s64 	%rd22, %rd2, %rd21;
	ld.global.f32 	%f56, [%rd22];
	shl.b32 	%r167, %r406, 2;
	add.s32 	%r168, %r3, %r167;
	st.shared.f32 	[%r168], %f56;
	add.s64 	%rd23, %rd1, %rd21;
	ld.global.f32 	%f57, [%rd23];
	add.s32 	%r169, %r4, %r167;
	st.shared.f32 	[%r169], %f57;
	ld.global.f32 	%f58, [%rd22+4];
	st.shared.f32 	[%r168+4], %f58;
	ld.global.f32 	%f59, [%rd23+4];
	st.shared.f32 	[%r169+4], %f59;
	ld.global.f32 	%f60, [%rd22+8];
	st.shared.f32 	[%r168+8], %f60;
	ld.global.f32 	%f61, [%rd23+8];
	st.shared.f32 	[%r169+8], %f61;
	ld.global.f32 	%f62, [%rd22+12];
	st.shared.f32 	[%r168+12], %f62;
	ld.global.f32 	%f63, [%rd23+12];
	st.shared.f32 	[%r169+12], %f63;
	ld.global.f32 	%f64, [%rd22+16];
	st.shared.f32 	[%r168+16], %f64;
	ld.global.f32 	%f65, [%rd23+16];
	st.shared.f32 	[%r169+16], %f65;
	ld.global.f32 	%f66, [%rd22+20];
	st.shared.f32 	[%r168+20], %f66;
	ld.global.f32 	%f67, [%rd23+20];
	st.shared.f32 	[%r169+20], %f67;
	ld.global.f32 	%f68, [%rd22+24];
	st.shared.f32 	[%r168+24], %f68;
	ld.global.f32 	%f69, [%rd23+24];
	st.shared.f32 	[%r169+24], %f69;
	ld.global.f32 	%f70, [%rd22+28];
	st.shared.f32 	[%r168+28], %f70;
	ld.global.f32 	%f71, [%rd23+28];
	st.shared.f32 	[%r169+28], %f71;
	ld.global.f32 	%f72, [%rd22+32];
	st.shared.f32 	[%r168+32], %f72;
	ld.global.f32 	%f73, [%rd23+32];
	st.shared.f32 	[%r169+32], %f73;
	ld.global.f32 	%f74, [%rd22+36];
	st.shared.f32 	[%r168+36], %f74;
	ld.global.f32 	%f75, [%rd23+36];
	st.shared.f32 	[%r169+36], %f75;
	ld.global.f32 	%f76, [%rd22+40];
	st.shared.f32 	[%r168+40], %f76;
	ld.global.f32 	%f77, [%rd23+40];
	st.shared.f32 	[%r169+40], %f77;
	ld.global.f32 	%f78, [%rd22+44];
	st.shared.f32 	[%r168+44], %f78;
	ld.global.f32 	%f79, [%rd23+44];
	st.shared.f32 	[%r169+44], %f79;
	ld.global.f32 	%f80, [%rd22+48];
	st.shared.f32 	[%r168+48], %f80;
	ld.global.f32 	%f81, [%rd23+48];
	st.shared.f32 	[%r169+48], %f81;
	ld.global.f32 	%f82, [%rd22+52];
	st.shared.f32 	[%r168+52], %f82;
	ld.global.f32 	%f83, [%rd23+52];
	st.shared.f32 	[%r169+52], %f83;
	ld.global.f32 	%f84, [%rd22+56];
	st.shared.f32 	[%r168+56], %f84;
	ld.global.f32 	%f85, [%rd23+56];
	st.shared.f32 	[%r169+56], %f85;
	ld.global.f32 	%f86, [%rd22+60];
	st.shared.f32 	[%r168+60], %f86;
	ld.global.f32 	%f87, [%rd23+60];
	st.shared.f32 	[%r169+60], %f87;
	add.s32 	%r406, %r406, 16;
	setp.ne.s32 	%p6, %r406, %r142;
	mov.u32 	%r408, %r142;
	@%p6 bra 	$L__BB0_140;
$L__BB0_141:
	setp.eq.s32 	%p7, %r138, 0;
	@%p7 bra 	$L__BB0_151;
	setp.lt.u32 	%p8, %r139, 7;
	@%p8 bra 	$L__BB0_144;
	add.s32 	%r170, %r408, %r145;
	mul.wide.u32 	%rd24, %r170, 4;
	add.s64 	%rd25, %rd2, %rd24;
	ld.global.f32 	%f88, [%rd25];
	shl.b32 	%r171, %r408, 2;
	add.s32 	%r172, %r3, %r171;
	st.shared.f32 	[%r172], %f88;
	add.s64 	%rd26, %rd1, %rd24;
	ld.global.f32 	%f89, [%rd26];
	add.s32 	%r173, %r4, %r171;
	st.shared.f32 	[%r173], %f89;
	cvt.u64.u32 	%rd27, %r145;
	cvt.u64.u32 	%rd28, %r408;
	add.s64 	%rd29, %rd28, %rd27;
	shl.b64 	%rd30, %rd29, 2;
	add.s64 	%rd31, %rd2, %rd30;
	ld.global.f32 	%f90, [%rd31+4];
	st.shared.f32 	[%r172+4], %f90;
	add.s64 	%rd32, %rd1, %rd30;
	ld.global.f32 	%f91, [%rd32+4];
	st.shared.f32 	[%r173+4], %f91;
	ld.global.f32 	%f92, [%rd31+8];
	st.shared.f32 	[%r172+8], %f92;
	ld.global.f32 	%f93, [%rd32+8];
	st.shared.f32 	[%r173+8], %f93;
	ld.global.f32 	%f94, [%rd31+12];
	st.shared.f32 	[%r172+12], %f94;
	ld.global.f32 	%f95, [%rd32+12];
	st.shared.f32 	[%r173+12], %f95;
	ld.global.f32 	%f96, [%rd31+16];
	st.shared.f32 	[%r172+16], %f96;
	ld.global.f32 	%f97, [%rd32+16];
	st.shared.f32 	[%r173+16], %f97;
	ld.global.f32 	%f98, [%rd31+20];
	st.shared.f32 	[%r172+20], %f98;
	ld.global.f32 	%f99, [%rd32+20];
	st.shared.f32 	[%r173+20], %f99;
	ld.global.f32 	%f100, [%rd31+24];
	st.shared.f32 	[%r172+24], %f100;
	ld.global.f32 	%f101, [%rd32+24];
	st.shared.f32 	[%r173+24], %f101;
	ld.global.f32 	%f102, [%rd31+28];
	st.shared.f32 	[%r172+28], %f102;
	ld.global.f32 	%f103, [%rd32+28];
	st.shared.f32 	[%r173+28], %f103;
	add.s32 	%r408, %r408, 8;
$L__BB0_144:
	setp.eq.s32 	%p9, %r140, 0;
	@%p9 bra 	$L__BB0_151;
	setp.lt.u32 	%p10, %r141, 3;
	@%p10 bra 	$L__BB0_147;
	add.s32 	%r174, %r408, %r145;
	mul.wide.u32 	%rd33, %r174, 4;
	add.s64 	%rd34, %rd2, %rd33;
	ld.global.f32 	%f104, [%rd34];
	shl.b32 	%r175, %r408, 2;
	add.s32 	%r176, %r3, %r175;
	st.shared.f32 	[%r176], %f104;
	add.s64 	%rd35, %rd1, %rd33;
	ld.global.f32 	%f105, [%rd35];
	add.s32 	%r177, %r4, %r175;
	st.shared.f32 	[%r177], %f105;
	cvt.u64.u32 	%rd36, %r145;
	cvt.u64.u32 	%rd37, %r408;
	add.s64 	%rd38, %rd37, %rd36;
	shl.b64 	%rd39, %rd38, 2;
	add.s64 	%rd40, %rd2, %rd39;
	ld.global.f32 	%f106, [%rd40+4];
	st.shared.f32 	[%r176+4], %f106;
	add.s64 	%rd41, %rd1, %rd39;
	ld.global.f32 	%f107, [%rd41+4];
	st.shared.f32 	[%r177+4], %f107;
	ld.global.f32 	%f108, [%rd40+8];
	st.shared.f32 	[%r176+8], %f108;
	ld.global.f32 	%f109, [%rd41+8];
	st.shared.f32 	[%r177+8], %f109;
	ld.global.f32 	%f110, [%rd40+12];
	st.shared.f32 	[%r176+12], %f110;
	ld.global.f32 	%f111, [%rd41+12];
	st.shared.f32 	[%r177+12], %f111;
	add.s32 	%r408, %r408, 4;
$L__BB0_147:
	setp.eq.s32 	%p11, %r143, 0;
	@%p11 bra 	$L__BB0_151;
	setp.eq.s32 	%p12, %r143, 1;
	add.s32 	%r178, %r408, %r145;
	mul.wide.u32 	%rd42, %r178, 4;
	add.s64 	%rd43, %rd2, %rd42;
	ld.global.f32 	%f112, [%rd43];
	shl.b32 	%r179, %r408, 2;
	add.s32 	%r153, %r3, %r179;
	st.shared.f32 	[%r153], %f112;
	add.s64 	%rd44, %rd1, %rd42;
	ld.global.f32 	%f113, [%rd44];
	add.s32 	%r154, %r4, %r179;
	st.shared.f32 	[%r154], %f113;
	@%p12 bra 	$L__BB0_151;
	setp.eq.s32 	%p13, %r143, 2;
	cvt.u64.u32 	%rd45, %r145;
	cvt.u64.u32 	%rd46, %r408;
	add.s64 	%rd47, %rd46, %rd45;
	shl.b64 	%rd48, %rd47, 2;
	add.s64 	%rd15, %rd2, %rd48;
	ld.global.f32 	%f114, [%rd15+4];
	st.shared.f32 	[%r153+4], %f114;
	add.s64 	%rd16, %rd1, %rd48;
	ld.global.f32 	%f115, [%rd16+4];
	st.shared.f32 	[%r154+4], %f115;
	@%p13 bra 	$L__BB0_151;
	ld.global.f32 	%f116, [%rd15+8];
	st.shared.f32 	[%r153+8], %f116;
	ld.global.f32 	%f117, [%rd16+8];
	st.shared.f32 	[%r154+8], %f117;
$L__BB0_151:
	add.s32 	%r405, %r405, 1;
	setp.ne.s32 	%p14, %r405, %r159;
	@%p14 bra 	$L__BB0_138;
$L__BB0_152:
	ret;

}


// ===== COMPILED SASS (sm_100) =====

	.target	sm_100

	.elftype	@"ET_EXEC"


//--------------------- .note.nv.tkinfo           --------------------------
	.section	.note.nv.tkinfo,"",@"SHT_NOTE"
	.sectionflags	@"SHF_NOTE_NV_TKINFO"
	.tkinfo
        /*0018*/ 	.word	0x00000002
        /*0030*/ 	.string	""
        /*0030*/ 	.string	"ptxas"
        /*0030*/ 	.string	"Cuda compilation tools, release 13.0, V13.0.88"
        /*0030*/ 	.string	"Build cuda_13.0.r13.0/compiler.36424714_0"
        /*0030*/ 	.string	"-arch sm_100 -m 64 "



//--------------------- .note.nv.cuinfo           --------------------------
	.section	.note.nv.cuinfo,"",@"SHT_NOTE"
	.sectionflags	@"SHF_NOTE_NV_CUINFO"
        /*0018*/ 	.short	0x0002
        /*001a*/ 	.short	0x0064
        /*001c*/ 	.short	0x0082
	.zero		2


//--------------------- .nv.info                  --------------------------
	.section	.nv.info,"",@"SHT_CUDA_INFO"
	.align	4


	//----- nvinfo : EIATTR_REGCOUNT
	.align		4
        /*0000*/ 	.byte	0x04, 0x2f
        /*0002*/ 	.short	(.L_1 - .L_0)
	.align		4
.L_0:
        /*0004*/ 	.word	index@(_Z24serial_flash_attn_kerneliiPfS_S_iiiiS_)
        /*0008*/ 	.word	0x00000020


	//----- nvinfo : EIATTR_FRAME_SIZE
	.align		4
.L_1:
        /*000c*/ 	.byte	0x04, 0x11
        /*000e*/ 	.short	(.L_3 - .L_2)
	.align		4
.L_2:
        /*0010*/ 	.word	index@($__internal_2_$__cuda_sm3x_div_rn_noftz_f32_slowpath)
        /*0014*/ 	.word	0x00000000


	//----- nvinfo : EIATTR_FRAME_SIZE
	.align		4
.L_3:
        /*0018*/ 	.byte	0x04, 0x11
        /*001a*/ 	.short	(.L_5 - .L_4)
	.align		4
.L_4:
        /*001c*/ 	.word	index@($__internal_1_$__cuda_sm20_sqrt_rn_f32_slowpath)
        /*0020*/ 	.word	0x00000000


	//----- nvinfo : EIATTR_FRAME_SIZE
	.align		4
.L_5:
        /*0024*/ 	.byte	0x04, 0x11
        /*0026*/ 	.short	(.L_7 - .L_6)
	.align		4
.L_6:
        /*0028*/ 	.word	index@($__internal_0_$__cuda_sm20_rcp_rn_f32_slowpath)
        /*002c*/ 	.word	0x00000000


	//----- nvinfo : EIATTR_FRAME_SIZE
	.align		4
.L_7:
        /*0030*/ 	.byte	0x04, 0x11
        /*0032*/ 	.short	(.L_9 - .L_8)
	.align		4
.L_8:
        /*0034*/ 	.word	index@(_Z24serial_flash_attn_kerneliiPfS_S_iiiiS_)
        /*0038*/ 	.word	0x00000000


	//----- nvinfo : EIATTR_MIN_STACK_SIZE
	.align		4
.L_9:
        /*003c*/ 	.byte	0x04, 0x12
        /*003e*/ 	.short	(.L_11 - .L_10)
	.align		4
.L_10:
        /*0040*/ 	.word	index@(_Z24serial_flash_attn_kerneliiPfS_S_iiiiS_)
        /*0044*/ 	.word	0x00000000
.L_11:


//--------------------- .nv.compat                --------------------------
	.section	.nv.compat,"",@"SHT_CUDA_COMPAT_INFO"
	.align	4
        /*0000*/ 	.byte	0x02, 0x09, 0x00, 0x00, 0x02, 0x02, 0x01, 0x00, 0x02, 0x05, 0x05, 0x00, 0x03, 0x07, 0x01, 0x01
        /*0010*/ 	.byte	0x02, 0x03, 0x00, 0x00, 0x02, 0x06, 0x01, 0x00, 0x04, 0x0b, 0x08, 0x00, 0x01, 0x00, 0x00, 0x00
        /*0020*/ 	.byte	0x00, 0x00, 0x00, 0x00


//--------------------- .nv.info._Z24serial_flash_attn_kerneliiPfS_S_iiiiS_ --------------------------
	.section	.nv.info._Z24serial_flash_attn_kerneliiPfS_S_iiiiS_,"",@"SHT_CUDA_INFO"
	.sectionflags	@""
	.align	4


	//----- nvinfo : EIATTR_CUDA_API_VERSION
	.align		4
        /*0000*/ 	.byte	0x04, 0x37
        /*0002*/ 	.short	(.L_13 - .L_12)
.L_12:
        /*0004*/ 	.word	0x00000082


	//----- nvinfo : EIATTR_KPARAM_INFO
	.align		4
.L_13:
        /*0008*/ 	.byte	0x04, 0x17
        /*000a*/ 	.short	(.L_15 - .L_14)
.L_14:
        /*000c*/ 	.word	0x00000000
        /*0010*/ 	.short	0x0009
        /*0012*/ 	.short	0x0030
        /*0014*/ 	.byte	0x00, 0xf5, 0x21, 0x00


	//----- nvinfo : EIATTR_KPARAM_INFO
	.align		4
.L_15:
        /*0018*/ 	.byte	0x04, 0x17
        /*001a*/ 	.short	(.L_17 - .L_16)
.L_16:
        /*001c*/ 	.word	0x00000000
        /*0020*/ 	.short	0x0008
        /*0022*/ 	.short	0x002c
        /*0024*/ 	.byte	0x00, 0xf0, 0x11, 0x00


	//----- nvinfo : EIATTR_KPARAM_INFO
	.align		4
.L_17:
        /*0028*/ 	.byte	0x04, 0x17
        /*002a*/ 	.short	(.L_19 - .L_18)
.L_18:
        /*002c*/ 	.word	0x00000000
        /*0030*/ 	.short	0x0007
        /*0032*/ 	.short	0x0028
        /*0034*/ 	.byte	0x00, 0xf0, 0x11, 0x00


	//----- nvinfo : EIATTR_KPARAM_INFO
	.align		4
.L_19:
        /*0038*/ 	.byte	0x04, 0x17
        /*003a*/ 	.short	(.L_21 - .L_20)
.L_20:
        /*003c*/ 	.word	0x00000000
        /*0040*/ 	.short	0x0006
        /*0042*/ 	.short	0x0024
        /*0044*/ 	.byte	0x00, 0xf0, 0x11, 0x00


	//----- nvinfo : EIATTR_KPARAM_INFO
	.align		4
.L_21:
        /*0048*/ 	.byte	0x04, 0x17
        /*004a*/ 	.short	(.L_23 - .L_22)
.L_22:
        /*004c*/ 	.word	0x00000000
        /*0050*/ 	.short	0x0005
        /*0052*/ 	.short	0x0020
        /*0054*/ 	.byte	0x00, 0xf0, 0x11, 0x00


	//----- nvinfo : EIATTR_KPARAM_INFO
	.align		4
.L_23:
        /*0058*/ 	.byte	0x04, 0x17
        /*005a*/ 	.short	(.L_25 - .L_24)
.L_24:
        /*005c*/ 	.word	0x00000000
        /*0060*/ 	.short	0x0004
        /*0062*/ 	.short	0x0018
        /*0064*/ 	.byte	0x00, 0xf5, 0x21, 0x00


	//----- nvinfo : EIATTR_KPARAM_INFO
	.align		4
.L_25:
        /*0068*/ 	.byte	0x04, 0x17
        /*006a*/ 	.short	(.L_27 - .L_26)
.L_26:
        /*006c*/ 	.word	0x00000000
        /*0070*/ 	.short	0x0003
        /*0072*/ 	.short	0x0010
        /*0074*/ 	.byte	0x00, 0xf5, 0x21, 0x00


	//----- nvinfo : EIATTR_KPARAM_INFO
	.align		4
.L_27:
        /*0078*/ 	.byte	0x04, 0x17
        /*007a*/ 	.short	(.L_29 - .L_28)
.L_28:
        /*007c*/ 	.word	0x00000000
        /*0080*/ 	.short	0x0002
        /*0082*/ 	.short	0x0008
        /*0084*/ 	.byte	0x00, 0xf5, 0x21, 0x00


	//----- nvinfo : EIATTR_KPARAM_INFO
	.align		4
.L_29:
        /*0088*/ 	.byte	0x04, 0x17
        /*008a*/ 	.short	(.L_31 - .L_30)
.L_30:
        /*008c*/ 	.word	0x00000000
        /*0090*/ 	.short	0x0001
        /*0092*/ 	.short	0x0004
        /*0094*/ 	.byte	0x00, 0xf0, 0x11, 0x00


	//----- nvinfo : EIATTR_KPARAM_INFO
	.align		4
.L_31:
        /*0098*/ 	.byte	0x04, 0x17
        /*009a*/ 	.short	(.L_33 - .L_32)
.L_32:
        /*009c*/ 	.word	0x00000000
        /*00a0*/ 	.short	0x0000
        /*00a2*/ 	.short	0x0000
        /*00a4*/ 	.byte	0x00, 0xf0, 0x11, 0x00


	//----- nvinfo : EIATTR_SPARSE_MMA_MASK
	.align		4
.L_33:
        /*00a8*/ 	.byte	0x03, 0x50
        /*00aa*/ 	.short	0x0000


	//----- nvinfo : EIATTR_MAXREG_COUNT
	.align		4
        /*00ac*/ 	.byte	0x03, 0x1b
        /*00ae*/ 	.short	0x00ff


	//----- nvinfo : EIATTR_MERCURY_ISA_VERSION
	.align		4
        /*00b0*/ 	.byte	0x03, 0x5f
        /*00b2*/ 	.short	0x0101


	//----- nvinfo : EIATTR_VRC_CTA_INIT_COUNT
	.align		4
        /*00b4*/ 	.byte	0x02, 0x4a
	.zero		1
	.zero		1


	//----- nvinfo : EIATTR_EXIT_INSTR_OFFSETS
	.align		4
        /*00b8*/ 	.byte	0x04, 0x1c
        /*00ba*/ 	.short	(.L_35 - .L_34)


	//   ....[0]....
.L_34:
        /*00bc*/ 	.word	0x000001c0


	//   ....[1]....
        /*00c0*/ 	.word	0x00005690


	//   ....[2]....
        /*00c4*/ 	.word	0x000056e0


	//   ....[3]....
        /*00c8*/ 	.word	0x00006460


	//----- nvinfo : EIATTR_CRS_STACK_SIZE
	.align		4
.L_35:
        /*00cc*/ 	.byte	0x04, 0x1e
        /*00ce*/ 	.short	(.L_37 - .L_36)
.L_36:
        /*00d0*/ 	.word	0x00000000


	//----- nvinfo : EIATTR_CBANK_PARAM_SIZE
	.align		4
.L_37:
        /*00d4*/ 	.byte	0x03, 0x19
        /*00d6*/ 	.short	0x0038


	//----- nvinfo : EIATTR_PARAM_CBANK
	.align		4
        /*00d8*/ 	.byte	0x04, 0x0a
        /*00da*/ 	.short	(.L_39 - .L_38)
	.align		4
.L_38:
        /*00dc*/ 	.word	index@(.nv.constant0._Z24serial_flash_attn_kerneliiPfS_S_iiiiS_)
        /*00e0*/ 	.short	0x0380
        /*00e2*/ 	.short	0x0038


	//----- nvinfo : EIATTR_SW_WAR
	.align		4
.L_39:
        /*00e4*/ 	.byte	0x04, 0x36
        /*00e6*/ 	.short	(.L_41 - .L_40)
.L_40:
        /*00e8*/ 	.word	0x00000008
.L_41:


//--------------------- .nv.callgraph             --------------------------
	.section	.nv.callgraph,"",@"SHT_CUDA_CALLGRAPH"
	.align	4
	.sectionentsize	8
	.align		4
        /*0000*/ 	.word	0x00000000
	.align		4
        /*0004*/ 	.word	0xffffffff
	.align		4
        /*0008*/ 	.word	0x00000000
	.align		4
        /*000c*/ 	.word	0xfffffffe
	.align		4
        /*0010*/ 	.word	0x00000000
	.align		4
        /*0014*/ 	.word	0xfffffffd
	.align		4
        /*0018*/ 	.word	0x00000000
	.align		4
        /*001c*/ 	.word	0xfffffffc


//--------------------- .text._Z24serial_flash_attn_kerneliiPfS_S_iiiiS_ --------------------------
	.section	.text._Z24serial_flash_attn_kerneliiPfS_S_iiiiS_,"ax",@progbits
	.align	128
        .global         _Z24serial_flash_attn_kerneliiPfS_S_iiiiS_
        .type           _Z24serial_flash_attn_kerneliiPfS_S_iiiiS_,@function
        .size           _Z24serial_flash_attn_kerneliiPfS_S_iiiiS_,(.L_x_99 - _Z24serial_flash_attn_kerneliiPfS_S_iiiiS_)
        .other          _Z24serial_flash_attn_kerneliiPfS_S_iiiiS_,@"STO_CUDA_ENTRY STV_DEFAULT"
_Z24serial_flash_attn_kerneliiPfS_S_iiiiS_:
.text._Z24serial_flash_attn_kerneliiPfS_S_iiiiS_:
[----:B------:R-:W-:Y:S01]  /*0000*/  LDC R1, c[0x0][0x37c] ;  /* 0x0000df00ff017b82 */ /* 0x000fe20000000800 */
[----:B------:R-:W0:Y:S02]  /*0010*/  LDCU UR4, c[0x0][0x384] ;  /* 0x00007080ff0477ac */ /* 0x000e240008000800 */
[----:B0-----:R-:W-:-:S04]  /*0020*/  I2FP.F32.S32 R0, UR4 ;  /* 0x0000000400007c45 */ /* 0x001fc80008201400 */
[----:B------:R-:W-:Y:S01]  /*0030*/  IADD3 R2, PT, PT, R0, -0xd000000, RZ ;  /* 0xf300000000027810 */ /* 0x000fe20007ffe0ff */
[----:B------:R0:W1:Y:S03]  /*0040*/  MUFU.RSQ R3, R0 ;  /* 0x0000000000037308 */ /* 0x0000660000001400 */
[----:B------:R-:W-:-:S13]  /*0050*/  ISETP.GT.U32.AND P0, PT, R2, 0x727fffff, PT ;  /* 0x727fffff0200780c */ /* 0x000fda0003f04070 */
[----:B0-----:R-:W-:Y:S05]  /*0060*/  @!P0 BRA `(.L_x_0) ;  /* 0x00000000000c8947 */ /* 0x001fea0003800000 */
[----:B------:R-:W-:-:S07]  /*0070*/  MOV R4, 0x90 ;  /* 0x0000009000047802 */ /* 0x000fce0000000f00 */
[----:B-1----:R-:W-:Y:S05]  /*0080*/  CALL.REL.NOINC `($__internal_1_$__cuda_sm20_sqrt_rn_f32_slowpath) ;  /* 0x0000006400c87944 */ /* 0x002fea0003c00000 */
[----:B------:R-:W-:Y:S05]  /*0090*/  BRA `(.L_x_1) ;  /* 0x0000000000107947 */ /* 0x000fea0003800000 */
.L_x_0:
[----:B-1----:R-:W-:Y:S01]  /*00a0*/  FMUL.FTZ R5, R0, R3 ;  /* 0x0000000300057220 */ /* 0x002fe20000410000 */
[----:B------:R-:W-:-:S03]  /*00b0*/  FMUL.FTZ R3, R3, 0.5 ;  /* 0x3f00000003037820 */ /* 0x000fc60000410000 */
[----:B------:R-:W-:-:S04]  /*00c0*/  FFMA R0, -R5, R5, R0 ;  /* 0x0000000505007223 */ /* 0x000fc80000000100 */
[----:B------:R-:W-:-:S07]  /*00d0*/  FFMA R0, R0, R3, R5 ;  /* 0x0000000300007223 */ /* 0x000fce0000000005 */
.L_x_1:
[----:B------:R-:W-:-:S05]  /*00e0*/  VIADD R2, R0, 0x1800000 ;  /* 0x0180000000027836 */ /* 0x000fca0000000000 */
[----:B------:R-:W-:-:S04]  /*00f0*/  LOP3.LUT R2, R2, 0x7f800000, RZ, 0xc0, !PT ;  /* 0x7f80000002027812 */ /* 0x000fc800078ec0ff */
[----:B------:R-:W-:-:S13]  /*0100*/  ISETP.GT.U32.AND P0, PT, R2, 0x1ffffff, PT ;  /* 0x01ffffff0200780c */ /* 0x000fda0003f04070 */
[----:B------:R-:W-:Y:S05]  /*0110*/  @P0 BRA `(.L_x_2) ;  /* 0x0000000000100947 */ /* 0x000fea0003800000 */
[----:B------:R-:W-:-:S07]  /*0120*/  MOV R2, 0x140 ;  /* 0x0000014000027802 */ /* 0x000fce0000000f00 */
[----:B------:R-:W-:Y:S05]  /*0130*/  CALL.REL.NOINC `($__internal_0_$__cuda_sm20_rcp_rn_f32_slowpath) ;  /* 0x0000006000cc7944 */ /* 0x000fea0003c00000 */
[----:B------:R-:W-:Y:S01]  /*0140*/  MOV R2, R0 ;  /* 0x0000000000027202 */ /* 0x000fe20000000f00 */
[----:B------:R-:W-:Y:S06]  /*0150*/  BRA `(.L_x_3) ;  /* 0x0000000000107947 */ /* 0x000fec0003800000 */
.L_x_2:
[----:B------:R-:W0:Y:S02]  /*0160*/  MUFU.RCP R3, R0 ;  /* 0x0000000000037308 */ /* 0x000e240000001000 */
[----:B0-----:R-:W-:-:S04]  /*0170*/  FFMA R2, R3, R0, -1 ;  /* 0xbf80000003027423 */ /* 0x001fc80000000000 */
[----:B------:R-:W-:-:S04]  /*0180*/  FADD.FTZ R2, -R2, -RZ ;  /* 0x800000ff02027221 */ /* 0x000fc80000010100 */
[----:B------:R-:W-:-:S07]  /*0190*/  FFMA R2, R3, R2, R3 ;  /* 0x0000000203027223 */ /* 0x000fce0000000003 */
.L_x_3:
[----:B------:R-:W0:Y:S02]  /*01a0*/  LDC R0, c[0x0][0x3a8] ;  /* 0x0000ea00ff007b82 */ /* 0x000e240000000800 */
[----:B0-----:R-:W-:-:S13]  /*01b0*/  ISETP.GE.AND P0, PT, R0, 0x1, PT ;  /* 0x000000010000780c */ /* 0x001fda0003f06270 */
[----:B------:R-:W-:Y:S05]  /*01c0*/  @!P0 EXIT ;  /* 0x000000000000894d */ /* 0x000fea0003800000 */
[----:B------:R-:W0:Y:S01]  /*01d0*/  S2UR UR5, SR_CgaCtaId ;  /* 0x00000000000579c3 */ /* 0x000e220000008800 */
[----:B------:R-:W1:Y:S01]  /*01e0*/  LDCU UR7, c[0x0][0x3ac] ;  /* 0x00007580ff0777ac */ /* 0x000e620008000800 */
[----:B------:R-:W2:Y:S01]  /*01f0*/  LDCU UR6, c[0x0][0x3a0] ;  /* 0x00007400ff0677ac */ /* 0x000ea20008000800 */
[----:B------:R-:W2:Y:S01]  /*0200*/  LDCU UR12, c[0x0][0x384] ;  /* 0x00007080ff0c77ac */ /* 0x000ea20008000800 */
[----:B------:R-:W-:Y:S01]  /*0210*/  UMOV UR4, 0x400 ;  /* 0x0000040000047882 */ /* 0x000fe20000000000 */
[----:B------:R-:W3:Y:S01]  /*0220*/  LDCU.64 UR18, c[0x0][0x358] ;  /* 0x00006b00ff1277ac */ /* 0x000ee20008000a00 */
[----:B-1----:R-:W-:Y:S02]  /*0230*/  UISETP.GE.AND UP0, UPT, UR7, 0x1, UPT ;  /* 0x000000010700788c */ /* 0x002fe4000bf06270 */
[----:B0-----:R-:W-:Y:S02]  /*0240*/  ULEA UR4, UR5, UR4, 0x18 ;  /* 0x0000000405047291 */ /* 0x001fe4000f8ec0ff */
[----:B--2---:R-:W-:-:S04]  /*0250*/  UIMAD UR24, UR12, UR6, URZ ;  /* 0x000000060c1872a4 */ /* 0x004fc8000f8e02ff */
[----:B------:R-:W-:-:S04]  /*0260*/  ULEA UR9, UR24, UR4, 0x2 ;  /* 0x0000000418097291 */ /* 0x000fc8000f8e10ff */
[----:B------:R-:W-:Y:S01]  /*0270*/  ULEA UR25, UR24, UR9, 0x2 ;  /* 0x0000000918197291 */ /* 0x000fe2000f8e10ff */
[----:B---3--:R-:W-:Y:S11]  /*0280*/  BRA.U !UP0, `(.L_x_4) ;  /* 0x00000055080c7547 */ /* 0x008ff6000b800000 */
[----:B------:R-:W0:Y:S01]  /*0290*/  LDCU UR4, c[0x0][0x3a4] ;  /* 0x00007480ff0477ac */ /* 0x000e220008000800 */
[----:B------:R-:W-:Y:S01]  /*02a0*/  FMUL R20, RZ, R2 ;  /* 0x00000002ff147220 */ /* 0x000fe20000400000 */
[----:B------:R-:W-:Y:S02]  /*02b0*/  ULOP3.LUT UR5, UR24, 0x7ffffff0, URZ, 0xc0, !UPT ;  /* 0x7ffffff018057892 */ /* 0x000fe4000f8ec0ff */
[----:B------:R-:W-:Y:S02]  /*02c0*/  UIADD3 UR33, UPT, UPT, UR6, 0xf, URZ ;  /* 0x0000000f06217890 */ /* 0x000fe4000fffe0ff */
[----:B------:R-:W-:Y:S02]  /*02d0*/  UIADD3 UR15, UPT, UPT, UR6, 0x7, URZ ;  /* 0x00000007060f7890 */ /* 0x000fe4000fffe0ff */
[----:B------:R-:W-:Y:S01]  /*02e0*/  UIADD3 UR40, UPT, UPT, UR6, -0x1, URZ ;  /* 0xffffffff06287890 */ /* 0x000fe2000fffe0ff */
[----:B------:R-:W-:Y:S01]  /*02f0*/  IMAD.U32 R21, RZ, RZ, UR5 ;  /* 0x00000005ff157e24 */ /* 0x000fe2000f8e00ff */
[----:B------:R-:W-:-:S02]  /*0300*/  ULOP3.LUT UR39, UR6, 0x7, URZ, 0xc0, !UPT ;  /* 0x0000000706277892 */ /* 0x000fc4000f8ec0ff */
[----:B------:R-:W-:Y:S02]  /*0310*/  ULOP3.LUT UR38, UR6, 0x3, URZ, 0xc0, !UPT ;  /* 0x0000000306267892 */ /* 0x000fe4000f8ec0ff */
[----:B------:R-:W-:Y:S02]  /*0320*/  ULOP3.LUT UR36, UR12, 0x7, URZ, 0xc0, !UPT ;  /* 0x000000070c247892 */ /* 0x000fe4000f8ec0ff */
[----:B0-----:R-:W-:Y:S02]  /*0330*/  UISETP.LT.AND UP0, UPT, UR6, UR4, UPT ;  /* 0x000000040600728c */ /* 0x001fe4000bf01270 */
[----:B------:R-:W-:Y:S02]  /*0340*/  ULOP3.LUT UR16, UR33, 0xf, URZ, 0xc0, !UPT ;  /* 0x0000000f21107892 */ /* 0x000fe4000f8ec0ff */
[----:B------:R-:W-:Y:S02]  /*0350*/  USEL UR4, UR6, UR4, UP0 ;  /* 0x0000000406047287 */ /* 0x000fe40008000000 */
[----:B------:R-:W-:-:S02]  /*0360*/  ULOP3.LUT UR17, UR15, 0x7, URZ, 0xc0, !UPT ;  /* 0x000000070f117892 */ /* 0x000fc4000f8ec0ff */
[----:B------:R-:W-:Y:S02]  /*0370*/  UIADD3 UR37, UPT, UPT, UR12, -0x1, URZ ;  /* 0xffffffff0c257890 */ /* 0x000fe4000fffe0ff */
[----:B------:R-:W-:Y:S02]  /*0380*/  ULOP3.LUT UR35, UR12, 0x3, URZ, 0xc0, !UPT ;  /* 0x000000030c237892 */ /* 0x000fe4000f8ec0ff */
[----:B------:R-:W-:Y:S02]  /*0390*/  ULOP3.LUT UR32, UR12, 0xf, URZ, 0xc0, !UPT ;  /* 0x0000000f0c207892 */ /* 0x000fe4000f8ec0ff */
[----:B------:R-:W-:Y:S02]  /*03a0*/  ULOP3.LUT UR13, UR12, 0x7ffffff8, URZ, 0xc0, !UPT ;  /* 0x7ffffff80c0d7892 */ /* 0x000fe4000f8ec0ff */
[----:B------:R-:W-:Y:S02]  /*03b0*/  UISETP.GE.AND UP2, UPT, UR4, 0x1, UPT ;  /* 0x000000010400788c */ /* 0x000fe4000bf46270 */
[----:B------:R-:W-:-:S02]  /*03c0*/  ULEA UR41, UR24, UR25, 0x2 ;  /* 0x0000001918297291 */ /* 0x000fc4000f8e10ff */
[----:B------:R-:W-:Y:S02]  /*03d0*/  UIADD3 UR34, UPT, UPT, UR6, -0x2, URZ ;  /* 0xfffffffe06227890 */ /* 0x000fe4000fffe0ff */
[----:B------:R-:W-:Y:S02]  /*03e0*/  ULOP3.LUT UR31, UR24, 0x3, URZ, 0xc0, !UPT ;  /* 0x00000003181f7892 */ /* 0x000fe4000f8ec0ff */
[----:B------:R-:W-:Y:S02]  /*03f0*/  ULOP3.LUT UR14, UR6, 0x7ffffff8, URZ, 0xc0, !UPT ;  /* 0x7ffffff8060e7892 */ /* 0x000fe4000f8ec0ff */
[----:B------:R-:W-:Y:S02]  /*0400*/  ULOP3.LUT UR30, UR6, 0x1, URZ, 0xc0, !UPT ;  /* 0x00000001061e7892 */ /* 0x000fe4000f8ec0ff */
[----:B------:R-:W-:Y:S02]  /*0410*/  ULOP3.LUT UR12, UR12, 0x7ffffff0, URZ, 0xc0, !UPT ;  /* 0x7ffffff00c0c7892 */ /* 0x000fe4000f8ec0ff */
[----:B------:R-:W-:-:S02]  /*0420*/  UIADD3 UR29, UPT, UPT, UR39, -0x1, URZ ;  /* 0xffffffff271d7890 */ /* 0x000fc4000fffe0ff */
[----:B------:R-:W-:Y:S02]  /*0430*/  UIADD3 UR28, UPT, UPT, UR38, -0x1, URZ ;  /* 0xffffffff261c7890 */ /* 0x000fe4000fffe0ff */
[----:B------:R-:W-:Y:S02]  /*0440*/  UIADD3 UR27, UPT, UPT, UR36, -0x1, URZ ;  /* 0xffffffff241b7890 */ /* 0x000fe4000fffe0ff */
[----:B------:R-:W-:Y:S02]  /*0450*/  ULOP3.LUT UR26, UR40, 0xfffffff0, URZ, 0xc0, !UPT ;  /* 0xfffffff0281a7892 */ /* 0x000fe4000f8ec0ff */
[----:B------:R-:W-:Y:S02]  /*0460*/  ULOP3.LUT UR15, UR15, 0x3, URZ, 0xc0, !UPT ;  /* 0x000000030f0f7892 */ /* 0x000fe4000f8ec0ff */
[----:B------:R-:W-:Y:S02]  /*0470*/  UIADD3 UR16, UPT, UPT, UR16, -0x1, URZ ;  /* 0xffffffff10107890 */ /* 0x000fe4000fffe0ff */
[----:B------:R-:W-:Y:S01]  /*0480*/  UIADD3 UR17, UPT, UPT, UR17, -0x1, URZ ;  /* 0xffffffff11117890 */ /* 0x000fe2000fffe0ff */
[----:B------:R-:W-:-:S11]  /*0490*/  UMOV UR4, URZ ;  /* 0x000000ff00047c82 */ /* 0x000fd60008000000 */
.L_x_77:
[----:B------:R-:W-:-:S09]  /*04a0*/  UISETP.GT.AND UP1, UPT, UR24, URZ, UPT ;  /* 0x000000ff1800728c */ /* 0x000fd2000bf24270 */
[----:B-12-4-:R-:W-:Y:S05]  /*04b0*/  BRA.U !UP1, `(.L_x_5) ;  /* 0x0000000d09a47547 */ /* 0x016fea000b800000 */
[----:B------:R-:W-:Y:S01]  /*04c0*/  UISETP.GE.U32.AND UP0, UPT, UR24, 0x10, UPT ;  /* 0x000000101800788c */ /* 0x000fe2000bf06070 */
[----:B------:R-:W-:Y:S01]  /*04d0*/  HFMA2 R0, -RZ, RZ, 0, 0 ;  /* 0x00000000ff007431 */ /* 0x000fe200000001ff */
[----:B------:R-:W-:-:S07]  /*04e0*/  UIMAD UR5, UR24, UR4, URZ ;  /* 0x00000004180572a4 */ /* 0x000fce000f8e02ff */
[----:B------:R-:W-:Y:S05]  /*04f0*/  BRA.U !UP0, `(.L_x_6) ;  /* 0x0000000508887547 */ /* 0x000fea000b800000 */
[----:B------:R-:W0:Y:S01]  /*0500*/  S2UR UR21, SR_CgaCtaId ;  /* 0x00000000001579c3 */ /* 0x000e220000008800 */
[----:B------:R-:W1:Y:S01]  /*0510*/  LDCU.128 UR8, c[0x0][0x390] ;  /* 0x00007200ff0877ac */ /* 0x000e620008000c00 */
[----:B------:R-:W-:-:S06]  /*0520*/  ULOP3.LUT UR23, UR24, 0x7ffffff0, URZ, 0xc0, !UPT ;  /* 0x7ffffff018177892 */ /* 0x000fcc000f8ec0ff */
[----:B------:R-:W2:Y:S01]  /*0530*/  S2UR UR20, SR_CgaCtaId ;  /* 0x00000000001479c3 */ /* 0x000ea20000008800 */
[----:B------:R-:W-:-:S05]  /*0540*/  IMAD.U32 R21, RZ, RZ, UR23 ;  /* 0x00000017ff157e24 */ /* 0x000fca000f8e00ff */
[----:B------:R-:W-:Y:S01]  /*0550*/  IADD3 R0, PT, PT, -R21, RZ, RZ ;  /* 0x000000ff15007210 */ /* 0x000fe20007ffe1ff */
[----:B-1----:R-:W-:Y:S02]  /*0560*/  UIMAD.WIDE.U32 UR6, UR5, 0x4, UR8 ;  /* 0x00000004050678a5 */ /* 0x002fe4000f8e0008 */
[----:B------:R-:W-:Y:S01]  /*0570*/  UIMAD.WIDE.U32 UR10, UR5, 0x4, UR10 ;  /* 0x00000004050a78a5 */ /* 0x000fe2000f8e000a */
[----:B------:R-:W-:Y:S01]  /*0580*/  UMOV UR8, 0x400 ;  /* 0x0000040000087882 */ /* 0x000fe20000000000 */
[----:B------:R-:W-:Y:S02]  /*0590*/  UIADD3 UR22, UP0, UPT, UR6, 0x20, URZ ;  /* 0x0000002006167890 */ /* 0x000fe4000ff1e0ff */
[----:B0-----:R-:W-:Y:S02]  /*05a0*/  ULEA UR8, UR21, UR8, 0x18 ;  /* 0x0000000815087291 */ /* 0x001fe4000f8ec0ff */
[----:B------:R-:W-:Y:S01]  /*05b0*/  UIADD3 UR21, UP3, UPT, UR10, 0x20, URZ ;  /* 0x000000200a157890 */ /* 0x000fe2000ff7e0ff */
[----:B------:R-:W-:Y:S01]  /*05c0*/  UMOV UR5, 0x400 ;  /* 0x0000040000057882 */ /* 0x000fe20000000000 */
[----:B------:R-:W-:Y:S01]  /*05d0*/  UIADD3.X UR6, UPT, UPT, URZ, UR7, URZ, UP0, !UPT ;  /* 0x00000007ff067290 */ /* 0x000fe200087fe4ff */
[----:B------:R-:W-:Y:S01]  /*05e0*/  IMAD.U32 R4, RZ, RZ, UR22 ;  /* 0x00000016ff047e24 */ /* 0x000fe2000f8e00ff */
[----:B------:R-:W-:-:S02]  /*05f0*/  UIADD3.X UR10, UPT, UPT, URZ, UR11, URZ, UP3, !UPT ;  /* 0x0000000bff0a7290 */ /* 0x000fc40009ffe4ff */
[----:B------:R-:W-:Y:S01]  /*0600*/  MOV R6, UR21 ;  /* 0x0000001500067c02 */ /* 0x000fe20008000f00 */
[----:B--2---:R-:W-:Y:S02]  /*0610*/  ULEA UR5, UR20, UR5, 0x18 ;  /* 0x0000000514057291 */ /* 0x004fe4000f8ec0ff */
[----:B------:R-:W-:Y:S01]  /*0620*/  ULEA UR8, UR24, UR8, 0x3 ;  /* 0x0000000818087291 */ /* 0x000fe2000f8e18ff */
[----:B------:R-:W-:Y:S01]  /*0630*/  IMAD.U32 R5, RZ, RZ, UR6 ;  /* 0x00000006ff057e24 */ /* 0x000fe2000f8e00ff */
[----:B------:R-:W-:Y:S01]  /*0640*/  ULEA UR9, UR24, UR5, 0x2 ;  /* 0x0000000518097291 */ /* 0x000fe2000f8e10ff */
[----:B------:R-:W-:Y:S01]  /*0650*/  MOV R7, UR10 ;  /* 0x0000000a00077c02 */ /* 0x000fe20008000f00 */
[----:B------:R-:W-:Y:S02]  /*0660*/  UIADD3 UR5, UPT, UPT, UR8, 0x20, URZ ;  /* 0x0000002008057890 */ /* 0x000fe4000fffe0ff */
[----:B------:R-:W-:-:S12]  /*0670*/  UIADD3 UR20, UPT, UPT, UR9, 0x20, URZ ;  /* 0x0000002009147890 */ /* 0x000fd8000fffe0ff */
.L_x_7:
[----:B0-----:R-:W2:Y:S04]  /*0680*/  LDG.E R22, desc[UR18][R4.64+-0x20] ;  /* 0xffffe01204167981 */ /* 0x001ea8000c1e1900 */
[----:B------:R-:W3:Y:S04]  /*0690*/  LDG.E R3, desc[UR18][R6.64+-0x20] ;  /* 0xffffe01206037981 */ /* 0x000ee8000c1e1900 */
[----:B------:R-:W4:Y:S04]  /*06a0*/  LDG.E R8, desc[UR18][R4.64+-0x1c] ;  /* 0xffffe41204087981 */ /* 0x000f28000c1e1900 */
[----:B------:R-:W5:Y:S04]  /*06b0*/  LDG.E R9, desc[UR18][R6.64+-0x1c] ;  /* 0xffffe41206097981 */ /* 0x000f68000c1e1900 */
        /* <DEDUP_REMOVED lines=14> */
[----:B--2---:R-:W-:Y:S04]  /*07a0*/  STS [UR20+-0x20], R22 ;  /* 0xffffe016ff007988 */ /* 0x004fe80008000814 */
[----:B---3--:R0:W-:Y:S04]  /*07b0*/  STS [UR5+-0x20], R3 ;  /* 0xffffe003ff007988 */ /* 0x0081e80008000805 */
[----:B----4-:R1:W-:Y:S04]  /*07c0*/  STS [UR20+-0x1c], R8 ;  /* 0xffffe408ff007988 */ /* 0x0103e80008000814 */
[----:B0-----:R-:W2:Y:S04]  /*07d0*/  LDG.E R3, desc[UR18][R4.64+-0x4] ;  /* 0xfffffc1204037981 */ /* 0x001ea8000c1e1900 */
[----:B-----5:R0:W-:Y:S04]  /*07e0*/  STS [UR5+-0x1c], R9 ;  /* 0xffffe409ff007988 */ /* 0x0201e80008000805 */
[----:B-1----:R-:W3:Y:S04]  /*07f0*/  LDG.E R8, desc[UR18][R6.64+-0x4] ;  /* 0xfffffc1206087981 */ /* 0x002ee8000c1e1900 */
[----:B------:R1:W-:Y:S04]  /*0800*/  STS [UR20+-0x18], R10 ;  /* 0xffffe80aff007988 */ /* 0x0003e80008000814 */
[----:B0-----:R-:W4:Y:S04]  /*0810*/  LDG.E R9, desc[UR18][R4.64] ;  /* 0x0000001204097981 */ /* 0x001f28000c1e1900 */
[----:B------:R0:W-:Y:S04]  /*0820*/  STS [UR5+-0x18], R11 ;  /* 0xffffe80bff007988 */ /* 0x0001e80008000805 */
[----:B-1----:R-:W5:Y:S04]  /*0830*/  LDG.E R10, desc[UR18][R6.64] ;  /* 0x00000012060a7981 */ /* 0x002f68000c1e1900 */
[----:B------:R1:W-:Y:S04]  /*0840*/  STS [UR20+-0x14], R12 ;  /* 0xffffec0cff007988 */ /* 0x0003e80008000814 */
[----:B0-----:R-:W5:Y:S04]  /*0850*/  LDG.E R11, desc[UR18][R4.64+0x4] ;  /* 0x00000412040b7981 */ /* 0x001f68000c1e1900 */
        /* <DEDUP_REMOVED lines=14> */
[----:B0-----:R0:W5:Y:S04]  /*0940*/  LDG.E R19, desc[UR18][R4.64+0x14] ;  /* 0x0000141204137981 */ /* 0x001168000c1e1900 */
[----:B------:R1:W5:Y:S01]  /*0950*/  LDG.E R22, desc[UR18][R6.64+0x14] ;  /* 0x0000141206167981 */ /* 0x000362000c1e1900 */
[----:B------:R-:W-:-:S05]  /*0960*/  VIADD R0, R0, 0x10 ;  /* 0x0000001000007836 */ /* 0x000fca0000000000 */
[----:B------:R-:W-:Y:S02]  /*0970*/  ISETP.NE.AND P0, PT, R0, RZ, PT ;  /* 0x000000ff0000720c */ /* 0x000fe40003f05270 */
[----:B0-----:R-:W-:Y:S02]  /*0980*/  IADD3 R4, P1, PT, R4, 0x40, RZ ;  /* 0x0000004004047810 */ /* 0x001fe40007f3e0ff */
[----:B-1----:R-:W-:Y:S02]  /*0990*/  IADD3 R6, P2, PT, R6, 0x40, RZ ;  /* 0x0000004006067810 */ /* 0x002fe40007f5e0ff */
[----:B------:R-:W-:-:S03]  /*09a0*/  IADD3.X R5, PT, PT, RZ, R5, RZ, P1, !PT ;  /* 0x00000005ff057210 */ /* 0x000fc60000ffe4ff */
[----:B------:R-:W-:Y:S01]  /*09b0*/  IMAD.X R7, RZ, RZ, R7, P2 ;  /* 0x000000ffff077224 */ /* 0x000fe200010e0607 */
[----:B--2---:R0:W-:Y:S04]  /*09c0*/  STS [UR20+-0x4], R3 ;  /* 0xfffffc03ff007988 */ /* 0x0041e80008000814 */
[----:B---3--:R0:W-:Y:S04]  /*09d0*/  STS [UR5+-0x4], R8 ;  /* 0xfffffc08ff007988 */ /* 0x0081e80008000805 */
[----:B----4-:R0:W-:Y:S04]  /*09e0*/  STS [UR20], R9 ;  /* 0x00000009ff007988 */ /* 0x0101e80008000814 */
[----:B-----5:R0:W-:Y:S04]  /*09f0*/  STS [UR5], R10 ;  /* 0x0000000aff007988 */ /* 0x0201e80008000805 */
[----:B------:R0:W-:Y:S04]  /*0a00*/  STS [UR20+0x4], R11 ;  /* 0x0000040bff007988 */ /* 0x0001e80008000814 */
        /* <DEDUP_REMOVED lines=11> */
[----:B------:R0:W-:Y:S01]  /*0ac0*/  STS [UR20+0x1c], R25 ;  /* 0x00001c19ff007988 */ /* 0x0001e20008000814 */
[----:B------:R-:W-:-:S03]  /*0ad0*/  UIADD3 UR20, UPT, UPT, UR20, 0x40, URZ ;  /* 0x0000004014147890 */ /* 0x000fc6000fffe0ff */
[----:B------:R0:W-:Y:S01]  /*0ae0*/  STS [UR5+0x1c], R26 ;  /* 0x00001c1aff007988 */ /* 0x0001e20008000805 */
[----:B------:R-:W-:Y:S01]  /*0af0*/  UIADD3 UR5, UPT, UPT, UR5, 0x40, URZ ;  /* 0x0000004005057890 */ /* 0x000fe2000fffe0ff */
[----:B------:R-:W-:Y:S11]  /*0b00*/  @P0 BRA `(.L_x_7) ;  /* 0xfffffff800dc0947 */ /* 0x000ff6000383ffff */
[----:B------:R-:W-:-:S07]  /*0b10*/  MOV R0, R21 ;  /* 0x0000001500007202 */ /* 0x000fce0000000f00 */
.L_x_6:
[----:B------:R-:W-:-:S04]  /*0b20*/  ULOP3.LUT UR5, UR24, 0xf, URZ, 0xc0, !UPT ;  /* 0x0000000f18057892 */ /* 0x000fc8000f8ec0ff */
[----:B------:R-:W-:-:S09]  /*0b30*/  UISETP.NE.AND UP0, UPT, UR5, URZ, UPT ;  /* 0x000000ff0500728c */ /* 0x000fd2000bf05270 */
[----:B------:R-:W-:Y:S05]  /*0b40*/  BRA.U !UP0, `(.L_x_5) ;  /* 0x0000000908007547 */ /* 0x000fea000b800000 */
[----:B------:R-:W-:Y:S02]  /*0b50*/  UIADD3 UR5, UPT, UPT, UR5, -0x1, URZ ;  /* 0xffffffff05057890 */ /* 0x000fe4000fffe0ff */
[----:B------:R-:W-:Y:S02]  /*0b60*/  ULOP3.LUT UR6, UR24, 0x7, URZ, 0xc0, !UPT ;  /* 0x0000000718067892 */ /* 0x000fe4000f8ec0ff */
[----:B------:R-:W-:Y:S02]  /*0b70*/  UISETP.GE.U32.AND UP0, UPT, UR5, 0x7, UPT ;  /* 0x000000070500788c */ /* 0x000fe4000bf06070 */
[----:B------:R-:W-:-:S07]  /*0b80*/  UISETP.NE.AND UP3, UPT, UR6, URZ, UPT ;  /* 0x000000ff0600728c */ /* 0x000fce000bf65270 */
[----:B------:R-:W-:Y:S05]  /*0b90*/  BRA.U !UP0, `(.L_x_8) ;  /* 0x0000000108c87547 */ /* 0x000fea000b800000 */
[----:B0-----:R-:W0:Y:S01]  /*0ba0*/  LDC.64 R8, c[0x0][0x390] ;  /* 0x0000e400ff087b82 */ /* 0x001e220000000a00 */
[----:B------:R-:W1:Y:S01]  /*0bb0*/  LDCU.128 UR20, c[0x0][0x390] ;  /* 0x00007200ff1477ac */ /* 0x000e620008000c00 */
[----:B------:R-:W-:-:S06]  /*0bc0*/  UIMAD UR5, UR24, UR4, URZ ;  /* 0x00000004180572a4 */ /* 0x000fcc000f8e02ff */
[----:B------:R-:W2:Y:S01]  /*0bd0*/  LDC.64 R10, c[0x0][0x398] ;  /* 0x0000e600ff0a7b82 */ /* 0x000ea20000000a00 */
[C---:B------:R-:W-:Y:S01]  /*0be0*/  IADD3 R5, P0, PT, R0.reuse, UR5, RZ ;  /* 0x0000000500057c10 */ /* 0x040fe2000ff1e0ff */
[----:B------:R-:W-:-:S03]  /*0bf0*/  VIADD R3, R0, UR5 ;  /* 0x0000000500037c36 */ /* 0x000fc60008000000 */
[----:B------:R-:W-:Y:S01]  /*0c00*/  SHF.L.U32 R4, R5, 0x2, RZ ;  /* 0x0000000205047819 */ /* 0x000fe200000006ff */
[----:B------:R-:W-:-:S05]  /*0c10*/  IMAD.X R6, RZ, RZ, RZ, P0 ;  /* 0x000000ffff067224 */ /* 0x000fca00000e06ff */
[----:B------:R-:W-:Y:S02]  /*0c20*/  SHF.L.U64.HI R5, R5, 0x2, R6 ;  /* 0x0000000205057819 */ /* 0x000fe40000010206 */
[C---:B-1----:R-:W-:Y:S01]  /*0c30*/  IADD3 R6, P0, PT, R4.reuse, UR20, RZ ;  /* 0x0000001404067c10 */ /* 0x042fe2000ff1e0ff */
[----:B0-----:R-:W-:Y:S01]  /*0c40*/  IMAD.WIDE.U32 R8, R3, 0x4, R8 ;  /* 0x0000000403087825 */ /* 0x001fe200078e0008 */
[----:B------:R-:W-:Y:S02]  /*0c50*/  IADD3 R4, P1, PT, R4, UR22, RZ ;  /* 0x0000001604047c10 */ /* 0x000fe4000ff3e0ff */
[C---:B------:R-:W-:Y:S02]  /*0c60*/  IADD3.X R7, PT, PT, R5.reuse, UR21, RZ, P0, !PT ;  /* 0x0000001505077c10 */ /* 0x040fe400087fe4ff */
[----:B------:R-:W-:Y:S01]  /*0c70*/  IADD3.X R5, PT, PT, R5, UR23, RZ, P1, !PT ;  /* 0x0000001705057c10 */ /* 0x000fe20008ffe4ff */
[----:B------:R0:W3:Y:S01]  /*0c80*/  LDG.E R8, desc[UR18][R8.64] ;  /* 0x0000001208087981 */ /* 0x0000e2000c1e1900 */
[----:B--2---:R-:W-:-:S03]  /*0c90*/  IMAD.WIDE.U32 R10, R3, 0x4, R10 ;  /* 0x00000004030a7825 */ /* 0x004fc600078e000a */
[----:B------:R-:W2:Y:S04]  /*0ca0*/  LDG.E R12, desc[UR18][R6.64+0x4] ;  /* 0x00000412060c7981 */ /* 0x000ea8000c1e1900 */
        /* <DEDUP_REMOVED lines=13> */
[----:B------:R-:W5:Y:S01]  /*0d80*/  LDG.E R23, desc[UR18][R4.64+0x1c] ;  /* 0x00001c1204177981 */ /* 0x000f62000c1e1900 */
[----:B------:R-:W-:-:S02]  /*0d90*/  LEA R3, R0, UR9, 0x2 ;  /* 0x0000000900037c11 */ /* 0x000fc4000f8e10ff */
[C---:B0-----:R-:W-:Y:S02]  /*0da0*/  LEA R9, R0.reuse, UR25, 0x2 ;  /* 0x0000001900097c11 */ /* 0x041fe4000f8e10ff */
[----:B------:R-:W-:Y:S01]  /*0db0*/  IADD3 R0, PT, PT, R0, 0x8, RZ ;  /* 0x0000000800007810 */ /* 0x000fe20007ffe0ff */
[----:B---3--:R1:W-:Y:S04]  /*0dc0*/  STS [R3], R8 ;  /* 0x0000000803007388 */ /* 0x0083e80000000800 */
[----:B----4-:R1:W-:Y:S04]  /*0dd0*/  STS [R9], R10 ;  /* 0x0000000a09007388 */ /* 0x0103e80000000800 */
[----:B--2---:R1:W-:Y:S04]  /*0de0*/  STS [R3+0x4], R12 ;  /* 0x0000040c03007388 */ /* 0x0043e80000000800 */
[----:B-----5:R1:W-:Y:S04]  /*0df0*/  STS [R9+0x4], R14 ;  /* 0x0000040e09007388 */ /* 0x0203e80000000800 */
[----:B------:R1:W-:Y:S04]  /*0e00*/  STS [R3+0x8], R16 ;  /* 0x0000081003007388 */ /* 0x0003e80000000800 */
        /* <DEDUP_REMOVED lines=10> */
[----:B------:R1:W-:Y:S02]  /*0eb0*/  STS [R9+0x1c], R23 ;  /* 0x00001c1709007388 */ /* 0x0003e40000000800 */
.L_x_8:
[----:B------:R-:W-:Y:S05]  /*0ec0*/  BRA.U !UP3, `(.L_x_5) ;  /* 0x000000050b207547 */ /* 0x000fea000b800000 */
[----:B------:R-:W-:Y:S02]  /*0ed0*/  UIADD3 UR6, UPT, UPT, UR6, -0x1, URZ ;  /* 0xffffffff06067890 */ /* 0x000fe4000fffe0ff */
[----:B------:R-:W-:Y:S02]  /*0ee0*/  UISETP.NE.AND UP3, UPT, UR31, URZ, UPT ;  /* 0x000000ff1f00728c */ /* 0x000fe4000bf65270 */
[----:B------:R-:W-:-:S09]  /*0ef0*/  UISETP.GE.U32.AND UP0, UPT, UR6, 0x3, UPT ;  /* 0x000000030600788c */ /* 0x000fd2000bf06070 */
[----:B------:R-:W-:Y:S05]  /*0f00*/  BRA.U !UP0, `(.L_x_9) ;  /* 0x0000000108887547 */ /* 0x000fea000b800000 */
[----:B01----:R-:W0:Y:S01]  /*0f10*/  LDC.64 R8, c[0x0][0x390] ;  /* 0x0000e400ff087b82 */ /* 0x003e220000000a00 */
[----:B------:R-:W1:Y:S01]  /*0f20*/  LDCU.128 UR20, c[0x0][0x390] ;  /* 0x00007200ff1477ac */ /* 0x000e620008000c00 */
[----:B------:R-:W-:-:S06]  /*0f30*/  UIMAD UR5, UR24, UR4, URZ ;  /* 0x00000004180572a4 */ /* 0x000fcc000f8e02ff */
[----:B------:R-:W2:Y:S01]  /*0f40*/  LDC.64 R10, c[0x0][0x398] ;  /* 0x0000e600ff0a7b82 */ /* 0x000ea20000000a00 */
[C---:B------:R-:W-:Y:S02]  /*0f50*/  IADD3 R4, P0, PT, R0.reuse, UR5, RZ ;  /* 0x0000000500047c10 */ /* 0x040fe4000ff1e0ff */
[----:B------:R-:W-:Y:S02]  /*0f60*/  IADD3 R3, PT, PT, R0, UR5, RZ ;  /* 0x0000000500037c10 */ /* 0x000fe4000fffe0ff */
        /* <DEDUP_REMOVED lines=8> */
[----:B------:R-:W3:Y:S01]  /*0ff0*/  LDG.E R8, desc[UR18][R8.64] ;  /* 0x0000001208087981 */ /* 0x000ee2000c1e1900 */
[----:B--2---:R-:W-:-:S03]  /*1000*/  IMAD.WIDE.U32 R10, R3, 0x4, R10 ;  /* 0x00000004030a7825 */ /* 0x004fc600078e000a */
[----:B------:R-:W2:Y:S04]  /*1010*/  LDG.E R12, desc[UR18][R4.64+0x4] ;  /* 0x00000412040c7981 */ /* 0x000ea8000c1e1900 */
[----:B------:R-:W4:Y:S04]  /*1020*/  LDG.E R10, desc[UR18][R10.64] ;  /* 0x000000120a0a7981 */ /* 0x000f28000c1e1900 */
[----:B------:R-:W5:Y:S04]  /*1030*/  LDG.E R14, desc[UR18][R6.64+0x4] ;  /* 0x00000412060e7981 */ /* 0x000f68000c1e1900 */
[----:B------:R-:W5:Y:S04]  /*1040*/  LDG.E R16, desc[UR18][R4.64+0x8] ;  /* 0x0000081204107981 */ /* 0x000f68000c1e1900 */
[----:B------:R-:W5:Y:S04]  /*1050*/  LDG.E R18, desc[UR18][R6.64+0x8] ;  /* 0x0000081206127981 */ /* 0x000f68000c1e1900 */
[----:B------:R-:W5:Y:S04]  /*1060*/  LDG.E R22, desc[UR18][R4.64+0xc] ;  /* 0x00000c1204167981 */ /* 0x000f68000c1e1900 */
[----:B------:R-:W5:Y:S01]  /*1070*/  LDG.E R24, desc[UR18][R6.64+0xc] ;  /* 0x00000c1206187981 */ /* 0x000f62000c1e1900 */
[----:B------:R-:W-:-:S02]  /*1080*/  LEA R3, R0, UR9, 0x2 ;  /* 0x0000000900037c11 */ /* 0x000fc4000f8e10ff */
[C---:B------:R-:W-:Y:S01]  /*1090*/  LEA R13, R0.reuse, UR25, 0x2 ;  /* 0x00000019000d7c11 */ /* 0x040fe2000f8e10ff */
[----:B------:R-:W-:Y:S02]  /*10a0*/  VIADD R0, R0, 0x4 ;  /* 0x0000000400007836 */ /* 0x000fe40000000000 */
[----:B---3--:R3:W-:Y:S04]  /*10b0*/  STS [R3], R8 ;  /* 0x0000000803007388 */ /* 0x0087e80000000800 */
[----:B----4-:R3:W-:Y:S04]  /*10c0*/  STS [R13], R10 ;  /* 0x0000000a0d007388 */ /* 0x0107e80000000800 */
[----:B--2---:R3:W-:Y:S04]  /*10d0*/  STS [R3+0x4], R12 ;  /* 0x0000040c03007388 */ /* 0x0047e80000000800 */
[----:B-----5:R3:W-:Y:S04]  /*10e0*/  STS [R13+0x4], R14 ;  /* 0x0000040e0d007388 */ /* 0x0207e80000000800 */
[----:B------:R3:W-:Y:S04]  /*10f0*/  STS [R3+0x8], R16 ;  /* 0x0000081003007388 */ /* 0x0007e80000000800 */
[----:B------:R3:W-:Y:S04]  /*1100*/  STS [R13+0x8], R18 ;  /* 0x000008120d007388 */ /* 0x0007e80000000800 */
[----:B------:R3:W-:Y:S04]  /*1110*/  STS [R3+0xc], R22 ;  /* 0x00000c1603007388 */ /* 0x0007e80000000800 */
[----:B------:R3:W-:Y:S02]  /*1120*/  STS [R13+0xc], R24 ;  /* 0x00000c180d007388 */ /* 0x0007e40000000800 */
.L_x_9:
[----:B------:R-:W-:Y:S05]  /*1130*/  BRA.U !UP3, `(.L_x_5) ;  /* 0x000000010b847547 */ /* 0x000fea000b800000 */
[----:B------:R-:W2:Y:S01]  /*1140*/  LDC.64 R4, c[0x0][0x390] ;  /* 0x0000e400ff047b82 */ /* 0x000ea20000000a00 */
[----:B------:R-:W-:-:S06]  /*1150*/  UIMAD UR5, UR24, UR4, URZ ;  /* 0x00000004180572a4 */ /* 0x000fcc000f8e02ff */
[----:B01-3--:R-:W-:Y:S01]  /*1160*/  IADD3 R3, PT, PT, R0, UR5, RZ ;  /* 0x0000000500037c10 */ /* 0x00bfe2000fffe0ff */
[----:B------:R-:W0:Y:S04]  /*1170*/  LDC.64 R6, c[0x0][0x398] ;  /* 0x0000e600ff067b82 */ /* 0x000e280000000a00 */
[----:B--2---:R-:W-:-:S06]  /*1180*/  IMAD.WIDE.U32 R4, R3, 0x4, R4 ;  /* 0x0000000403047825 */ /* 0x004fcc00078e0004 */
[----:B------:R-:W2:Y:S01]  /*1190*/  LDG.E R4, desc[UR18][R4.64] ;  /* 0x0000001204047981 */ /* 0x000ea2000c1e1900 */
[----:B0-----:R-:W-:-:S06]  /*11a0*/  IMAD.WIDE.U32 R6, R3, 0x4, R6 ;  /* 0x0000000403067825 */ /* 0x001fcc00078e0006 */
[----:B------:R-:W3:Y:S01]  /*11b0*/  LDG.E R6, desc[UR18][R6.64] ;  /* 0x0000001206067981 */ /* 0x000ee2000c1e1900 */
[C---:B------:R-:W-:Y:S02]  /*11c0*/  LEA R11, R0.reuse, UR9, 0x2 ;  /* 0x00000009000b7c11 */ /* 0x040fe4000f8e10ff */
[----:B------:R-:W-:Y:S01]  /*11d0*/  LEA R10, R0, UR25, 0x2 ;  /* 0x00000019000a7c11 */ /* 0x000fe2000f8e10ff */
[----:B------:R-:W-:Y:S02]  /*11e0*/  UISETP.NE.AND UP0, UPT, UR31, 0x1, UPT ;  /* 0x000000011f00788c */ /* 0x000fe4000bf05270 */
[----:B--2---:R2:W-:Y:S04]  /*11f0*/  STS [R11], R4 ;  /* 0x000000040b007388 */ /* 0x0045e80000000800 */
[----:B---3--:R2:W-:Y:S03]  /*1200*/  STS [R10], R6 ;  /* 0x000000060a007388 */ /* 0x0085e60000000800 */
[----:B------:R-:W-:Y:S05]  /*1210*/  BRA.U !UP0, `(.L_x_5) ;  /* 0x00000001084c7547 */ /* 0x000fea000b800000 */
[----:B------:R-:W0:Y:S01]  /*1220*/  LDCU.128 UR20, c[0x0][0x390] ;  /* 0x00007200ff1477ac */ /* 0x000e220008000c00 */
[----:B------:R-:W-:Y:S01]  /*1230*/  IADD3 R0, P0, PT, R0, UR5, RZ ;  /* 0x0000000500007c10 */ /* 0x000fe2000ff1e0ff */
[----:B------:R-:W-:-:S03]  /*1240*/  UISETP.NE.AND UP0, UPT, UR31, 0x2, UPT ;  /* 0x000000021f00788c */ /* 0x000fc6000bf05270 */
[----:B------:R-:W-:Y:S01]  /*1250*/  IADD3.X R3, PT, PT, RZ, RZ, RZ, P0, !PT ;  /* 0x000000ffff037210 */ /* 0x000fe200007fe4ff */
[----:B--2---:R-:W-:-:S03]  /*1260*/  IMAD.SHL.U32 R6, R0, 0x4, RZ ;  /* 0x0000000400067824 */ /* 0x004fc600078e00ff */
[----:B------:R-:W-:Y:S02]  /*1270*/  SHF.L.U64.HI R0, R0, 0x2, R3 ;  /* 0x0000000200007819 */ /* 0x000fe40000010203 */
[----:B------:R-:W-:Y:S02]  /*1280*/  PLOP3.LUT P2, PT, PT, PT, UP0, 0x80, 0x8 ;  /* 0x000000000008781c */ /* 0x000fe40003f4f008 */
[C---:B0-----:R-:W-:Y:S02]  /*1290*/  IADD3 R4, P0, PT, R6.reuse, UR20, RZ ;  /* 0x0000001406047c10 */ /* 0x041fe4000ff1e0ff */
[----:B------:R-:W-:Y:S02]  /*12a0*/  IADD3 R6, P1, PT, R6, UR22, RZ ;  /* 0x0000001606067c10 */ /* 0x000fe4000ff3e0ff */
[C---:B------:R-:W-:Y:S02]  /*12b0*/  IADD3.X R5, PT, PT, R0.reuse, UR21, RZ, P0, !PT ;  /* 0x0000001500057c10 */ /* 0x040fe400087fe4ff */
[----:B------:R-:W-:-:S03]  /*12c0*/  IADD3.X R7, PT, PT, R0, UR23, RZ, P1, !PT ;  /* 0x0000001700077c10 */ /* 0x000fc60008ffe4ff */
[----:B------:R-:W2:Y:S04]  /*12d0*/  LDG.E R0, desc[UR18][R4.64+0x4] ;  /* 0x0000041204007981 */ /* 0x000ea8000c1e1900 */
[----:B------:R-:W3:Y:S04]  /*12e0*/  LDG.E R3, desc[UR18][R6.64+0x4] ;  /* 0x0000041206037981 */ /* 0x000ee8000c1e1900 */
[----:B------:R-:W4:Y:S04]  /*12f0*/  @P2 LDG.E R8, desc[UR18][R4.64+0x8] ;  /* 0x0000081204082981 */ /* 0x000f28000c1e1900 */
[----:B------:R-:W5:Y:S04]  /*1300*/  @P2 LDG.E R9, desc[UR18][R6.64+0x8] ;  /* 0x0000081206092981 */ /* 0x000f68000c1e1900 */
[----:B--2---:R0:W-:Y:S04]  /*1310*/  STS [R11+0x4], R0 ;  /* 0x000004000b007388 */ /* 0x0041e80000000800 */
[----:B---3--:R0:W-:Y:S04]  /*1320*/  STS [R10+0x4], R3 ;  /* 0x000004030a007388 */ /* 0x0081e80000000800 */
[----:B----4-:R0:W-:Y:S04]  /*1330*/  @P2 STS [R11+0x8], R8 ;  /* 0x000008080b002388 */ /* 0x0101e80000000800 */
[----:B-----5:R0:W-:Y:S02]  /*1340*/  @P2 STS [R10+0x8], R9 ;  /* 0x000008090a002388 */ /* 0x0201e40000000800 */
.L_x_5:
[----:B------:R-:W-:-:S05]  /*1350*/  UMOV UR5, URZ ;  /* 0x000000ff00057c82 */ /* 0x000fca0008000000 */
.L_x_76:
[----:B01-34-:R-:W-:Y:S05]  /*1360*/  BRA.U !UP1, `(.L_x_10) ;  /* 0x0000000909107547 */ /* 0x01bfea000b800000 */
[----:B------:R-:W-:Y:S01]  /*1370*/  UIADD3 UR6, UPT, UPT, UR24, -0x1, URZ ;  /* 0xffffffff18067890 */ /* 0x000fe2000fffe0ff */
[----:B0-----:R-:W-:Y:S01]  /*1380*/  HFMA2 R0, -RZ, RZ, 0, 0 ;  /* 0x00000000ff007431 */ /* 0x001fe200000001ff */
[----:B------:R-:W-:Y:S02]  /*1390*/  UIMAD UR22, UR24, UR5, URZ ;  /* 0x00000005181672a4 */ /* 0x000fe4000f8e02ff */
[----:B------:R-:W-:-:S09]  /*13a0*/  UISETP.GE.U32.AND UP0, UPT, UR6, 0xf, UPT ;  /* 0x0000000f0600788c */ /* 0x000fd2000bf06070 */
[----:B------:R-:W-:Y:S05]  /*13b0*/  BRA.U !UP0, `(.L_x_11) ;  /* 0x0000000108c87547 */ /* 0x000fea000b800000 */
[----:B------:R-:W0:Y:S01]  /*13c0*/  S2UR UR7, SR_CgaCtaId ;  /* 0x00000000000779c3 */ /* 0x000e220000008800 */
[----:B------:R-:W-:Y:S01]  /*13d0*/  UMOV UR6, 0x400 ;  /* 0x0000040000067882 */ /* 0x000fe20000000000 */
[----:B------:R-:W4:Y:S01]  /*13e0*/  LDCU.64 UR20, c[0x0][0x388] ;  /* 0x00007100ff1477ac */ /* 0x000f220008000a00 */
[----:B0-----:R-:W-:-:S03]  /*13f0*/  ULEA UR7, UR7, UR6, 0x18 ;  /* 0x0000000607077291 */ /* 0x001fc6000f8ec0ff */
[----:B----4-:R-:W-:-:S09]  /*1400*/  UMOV UR6, URZ ;  /* 0x000000ff00067c82 */ /* 0x010fd20008000000 */
.L_x_12:
[----:B------:R-:W-:-:S04]  /*1410*/  UIADD3 UR10, UPT, UPT, UR22, UR6, URZ ;  /* 0x00000006160a7290 */ /* 0x000fc8000fffe0ff */
[----:B------:R-:W-:-:S06]  /*1420*/  UIMAD.WIDE.U32 UR10, UR10, 0x4, UR20 ;  /* 0x000000040a0a78a5 */ /* 0x000fcc000f8e0014 */
[----:B0123--:R-:W-:Y:S01]  /*1430*/  MOV R10, UR10 ;  /* 0x0000000a000a7c02 */ /* 0x00ffe20008000f00 */
[----:B------:R-:W-:Y:S01]  /*1440*/  IMAD.U32 R11, RZ, RZ, UR11 ;  /* 0x0000000bff0b7e24 */ /* 0x000fe2000f8e00ff */
[----:B------:R-:W-:Y:S01]  /*1450*/  MOV R15, UR11 ;  /* 0x0000000b000f7c02 */ /* 0x000fe20008000f00 */
        /* <DEDUP_REMOVED lines=10> */
[----:B------:R-:W2:Y:S01]  /*1500*/  LDG.E R4, desc[UR18][R10.64] ;  /* 0x000000120a047981 */ /* 0x000ea2000c1e1900 */
[----:B------:R-:W-:-:S02]  /*1510*/  MOV R23, UR11 ;  /* 0x0000000b00177c02 */ /* 0x000fc40008000f00 */
[----:B------:R-:W-:Y:S01]  /*1520*/  MOV R28, UR10 ;  /* 0x0000000a001c7c02 */ /* 0x000fe20008000f00 */
[----:B------:R-:W2:Y:S01]  /*1530*/  LDG.E R6, desc[UR18][R14.64+0x8] ;  /* 0x000008120e067981 */ /* 0x000ea2000c1e1900 */
[----:B------:R-:W-:Y:S02]  /*1540*/  MOV R24, UR10 ;  /* 0x0000000a00187c02 */ /* 0x000fe40008000f00 */
[----:B------:R-:W-:Y:S01]  /*1550*/  MOV R25, UR11 ;  /* 0x0000000b00197c02 */ /* 0x000fe20008000f00 */
[----:B------:R-:W2:Y:S01]  /*1560*/  LDG.E R7, desc[UR18][R16.64+0xc] ;  /* 0x00000c1210077981 */ /* 0x000ea2000c1e1900 */
[----:B------:R-:W-:-:S03]  /*1570*/  MOV R27, UR11 ;  /* 0x0000000b001b7c02 */ /* 0x000fc60008000f00 */
[----:B------:R-:W2:Y:S04]  /*1580*/  LDG.E R5, desc[UR18][R12.64+0x4] ;  /* 0x000004120c057981 */ /* 0x000ea8000c1e1900 */
[----:B------:R-:W3:Y:S04]  /*1590*/  LDG.E R8, desc[UR18][R18.64+0x10] ;  /* 0x0000101212087981 */ /* 0x000ee8000c1e1900 */
[----:B------:R-:W3:Y:S04]  /*15a0*/  LDG.E R11, desc[UR18][R18.64+0x1c] ;  /* 0x00001c12120b7981 */ /* 0x000ee8000c1e1900 */
[----:B------:R-:W4:Y:S04]  /*15b0*/  LDG.E R14, desc[UR18][R14.64+0x28] ;  /* 0x000028120e0e7981 */ /* 0x000f28000c1e1900 */
[----:B------:R-:W5:Y:S04]  /*15c0*/  LDG.E R16, desc[UR18][R16.64+0x30] ;  /* 0x0000301210107981 */ /* 0x000f68000c1e1900 */
[----:B------:R-:W3:Y:S04]  /*15d0*/  LDG.E R9, desc[UR18][R22.64+0x14] ;  /* 0x0000141216097981 */ /* 0x000ee8000c1e1900 */
[----:B------:R-:W3:Y:S04]  /*15e0*/  LDG.E R10, desc[UR18][R28.64+0x18] ;  /* 0x000018121c0a7981 */ /* 0x000ee8000c1e1900 */
[----:B------:R-:W4:Y:S04]  /*15f0*/  LDG.E R12, desc[UR18][R24.64+0x20] ;  /* 0x00002012180c7981 */ /* 0x000f28000c1e1900 */
[----:B------:R-:W4:Y:S04]  /*1600*/  LDG.E R13, desc[UR18][R26.64+0x24] ;  /* 0x000024121a0d7981 */ /* 0x000f28000c1e1900 */
[----:B------:R-:W4:Y:S04]  /*1610*/  LDG.E R15, desc[UR18][R28.64+0x2c] ;  /* 0x00002c121c0f7981 */ /* 0x000f28000c1e1900 */
[----:B------:R-:W5:Y:S04]  /*1620*/  LDG.E R17, desc[UR18][R24.64+0x34] ;  /* 0x0000341218117981 */ /* 0x000f68000c1e1900 */
[----:B------:R-:W5:Y:S04]  /*1630*/  LDG.E R18, desc[UR18][R26.64+0x38] ;  /* 0x000038121a127981 */ /* 0x000f68000c1e1900 */
[----:B------:R-:W5:Y:S01]  /*1640*/  LDG.E R19, desc[UR18][R22.64+0x3c] ;  /* 0x00003c1216137981 */ /* 0x000f62000c1e1900 */
[----:B------:R-:W-:-:S02]  /*1650*/  ULEA UR8, UR6, UR7, 0x2 ;  /* 0x0000000706087291 */ /* 0x000fc4000f8e10ff */
[----:B------:R-:W-:-:S06]  /*1660*/  UIADD3 UR6, UPT, UPT, UR6, 0x10, URZ ;  /* 0x0000001006067890 */ /* 0x000fcc000fffe0ff */
[----:B------:R-:W-:Y:S01]  /*1670*/  ISETP.NE.AND P0, PT, R21, UR6, PT ;  /* 0x0000000615007c0c */ /* 0x000fe2000bf05270 */
[----:B--2---:R0:W-:Y:S04]  /*1680*/  STS.128 [UR8], R4 ;  /* 0x00000004ff007988 */ /* 0x0041e80008000c08 */
[----:B---3--:R0:W-:Y:S04]  /*1690*/  STS.128 [UR8+0x10], R8 ;  /* 0x00001008ff007988 */ /* 0x0081e80008000c08 */
[----:B----4-:R0:W-:Y:S04]  /*16a0*/  STS.128 [UR8+0x20], R12 ;  /* 0x0000200cff007988 */ /* 0x0101e80008000c08 */
[----:B-----5:R0:W-:Y:S01]  /*16b0*/  STS.128 [UR8+0x30], R16 ;  /* 0x00003010ff007988 */ /* 0x0201e20008000c08 */
[----:B------:R-:W-:Y:S05]  /*16c0*/  @P0 BRA `(.L_x_12) ;  /* 0xfffffffc00500947 */ /* 0x000fea000383ffff */
[----:B------:R-:W-:-:S07]  /*16d0*/  MOV R0, R21 ;  /* 0x0000001500007202 */ /* 0x000fce0000000f00 */
.L_x_11:
        /* <DEDUP_REMOVED lines=8> */
[----:B01-3--:R-:W0:Y:S01]  /*1760*/  LDC.64 R12, c[0x0][0x388] ;  /* 0x0000e200ff0c7b82 */ /* 0x00be220000000a00 */
[C---:B--2---:R-:W-:Y:S01]  /*1770*/  IADD3 R4, P0, PT, R0.reuse, UR22, RZ ;  /* 0x0000001600047c10 */ /* 0x044fe2000ff1e0ff */
[----:B------:R-:W-:-:S03]  /*1780*/  VIADD R3, R0, UR22 ;  /* 0x0000001600037c36 */ /* 0x000fc60008000000 */
[----:B------:R-:W-:-:S03]  /*1790*/  IADD3.X R5, PT, PT, RZ, RZ, RZ, P0, !PT ;  /* 0x000000ffff057210 */ /* 0x000fc600007fe4ff */
[----:B------:R-:W1:Y:S01]  /*17a0*/  LDC.64 R14, c[0x0][0x388] ;  /* 0x0000e200ff0e7b82 */ /* 0x000e620000000a00 */
[----:B0-----:R-:W-:-:S04]  /*17b0*/  LEA R12, P0, R4, R12, 0x2 ;  /* 0x0000000c040c7211 */ /* 0x001fc800078010ff */
[----:B------:R-:W-:Y:S01]  /*17c0*/  LEA.HI.X R13, R4, R13, R5, 0x2, P0 ;  /* 0x0000000d040d7211 */ /* 0x000fe200000f1405 */
[----:B-1----:R-:W-:-:S04]  /*17d0*/  IMAD.WIDE.U32 R14, R3, 0x4, R14 ;  /* 0x00000004030e7825 */ /* 0x002fc800078e000e */
[----:B------:R-:W2:Y:S04]  /*17e0*/  LDG.E R5, desc[UR18][R12.64+0x4] ;  /* 0x000004120c057981 */ /* 0x000ea8000c1e1900 */
[----:B------:R-:W2:Y:S04]  /*17f0*/  LDG.E R4, desc[UR18][R14.64] ;  /* 0x000000120e047981 */ /* 0x000ea8000c1e1900 */
[----:B------:R-:W2:Y:S04]  /*1800*/  LDG.E R6, desc[UR18][R12.64+0x8] ;  /* 0x000008120c067981 */ /* 0x000ea8000c1e1900 */
[----:B------:R-:W2:Y:S04]  /*1810*/  LDG.E R7, desc[UR18][R12.64+0xc] ;  /* 0x00000c120c077981 */ /* 0x000ea8000c1e1900 */
[----:B------:R-:W3:Y:S04]  /*1820*/  LDG.E R8, desc[UR18][R12.64+0x10] ;  /* 0x000010120c087981 */ /* 0x000ee8000c1e1900 */
[----:B------:R-:W3:Y:S04]  /*1830*/  LDG.E R9, desc[UR18][R12.64+0x14] ;  /* 0x000014120c097981 */ /* 0x000ee8000c1e1900 */
[----:B------:R-:W3:Y:S04]  /*1840*/  LDG.E R10, desc[UR18][R12.64+0x18] ;  /* 0x000018120c0a7981 */ /* 0x000ee8000c1e1900 */
[----:B------:R-:W3:Y:S01]  /*1850*/  LDG.E R11, desc[UR18][R12.64+0x1c] ;  /* 0x00001c120c0b7981 */ /* 0x000ee2000c1e1900 */
[----:B------:R-:W0:Y:S01]  /*1860*/  S2R R16, SR_CgaCtaId ;  /* 0x0000000000107919 */ /* 0x000e220000008800 */
[----:B------:R-:W-:-:S04]  /*1870*/  MOV R3, 0x400 ;  /* 0x0000040000037802 */ /* 0x000fc80000000f00 */
[----:B0-----:R-:W-:-:S04]  /*1880*/  LEA R3, R16, R3, 0x18 ;  /* 0x0000000310037211 */ /* 0x001fc800078ec0ff */
[C---:B------:R-:W-:Y:S01]  /*1890*/  LEA R3, R0.reuse, R3, 0x2 ;  /* 0x0000000300037211 */ /* 0x040fe200078e10ff */
[----:B------:R-:W-:-:S04]  /*18a0*/  VIADD R0, R0, 0x8 ;  /* 0x0000000800007836 */ /* 0x000fc80000000000 */
[----:B--2---:R4:W-:Y:S04]  /*18b0*/  STS.128 [R3], R4 ;  /* 0x0000000403007388 */ /* 0x0049e80000000c00 */
[----:B---3--:R4:W-:Y:S02]  /*18c0*/  STS.128 [R3+0x10], R8 ;  /* 0x0000100803007388 */ /* 0x0089e40000000c00 */
.L_x_13:
[----:B------:R-:W-:Y:S05]  /*18d0*/  BRA.U !UP3, `(.L_x_10) ;  /* 0x000000010bb47547 */ /* 0x000fea000b800000 */
[----:B------:R-:W-:Y:S02]  /*18e0*/  UIADD3 UR7, UPT, UPT, UR7, -0x1, URZ ;  /* 0xffffffff07077890 */ /* 0x000fe4000fffe0ff */
[----:B------:R-:W-:Y:S02]  /*18f0*/  UISETP.NE.AND UP3, UPT, UR31, URZ, UPT ;  /* 0x000000ff1f00728c */ /* 0x000fe4000bf65270 */
[----:B------:R-:W-:-:S09]  /*1900*/  UISETP.GE.U32.AND UP0, UPT, UR7, 0x3, UPT ;  /* 0x000000030700788c */ /* 0x000fd2000bf06070 */
[----:B------:R-:W-:Y:S05]  /*1910*/  BRA.U !UP0, `(.L_x_14) ;  /* 0x0000000108487547 */ /* 0x000fea000b800000 */
[----:B01234-:R-:W0:Y:S01]  /*1920*/  LDC.64 R10, c[0x0][0x388] ;  /* 0x0000e200ff0a7b82 */ /* 0x01fe220000000a00 */
[C---:B------:R-:W-:Y:S02]  /*1930*/  IADD3 R3, P0, PT, R0.reuse, UR22, RZ ;  /* 0x0000001600037c10 */ /* 0x040fe4000ff1e0ff */
[----:B------:R-:W-:Y:S02]  /*1940*/  IADD3 R9, PT, PT, R0, UR22, RZ ;  /* 0x0000001600097c10 */ /* 0x000fe4000fffe0ff */
        /* <DEDUP_REMOVED lines=8> */
[----:B------:R-:W2:Y:S01]  /*19d0*/  LDG.E R7, desc[UR18][R10.64+0xc] ;  /* 0x00000c120a077981 */ /* 0x000ea2000c1e1900 */
[----:B------:R-:W0:Y:S01]  /*19e0*/  S2R R12, SR_CgaCtaId ;  /* 0x00000000000c7919 */ /* 0x000e220000008800 */
[----:B------:R-:W-:-:S04]  /*19f0*/  MOV R3, 0x400 ;  /* 0x0000040000037802 */ /* 0x000fc80000000f00 */
[----:B0-----:R-:W-:-:S05]  /*1a00*/  LEA R3, R12, R3, 0x18 ;  /* 0x000000030c037211 */ /* 0x001fca00078ec0ff */
[C---:B------:R-:W-:Y:S01]  /*1a10*/  IMAD R3, R0.reuse, 0x4, R3 ;  /* 0x0000000400037824 */ /* 0x040fe200078e0203 */
[----:B------:R-:W-:-:S04]  /*1a20*/  IADD3 R0, PT, PT, R0, 0x4, RZ ;  /* 0x0000000400007810 */ /* 0x000fc80007ffe0ff */
[----:B--2---:R0:W-:Y:S03]  /*1a30*/  STS.128 [R3], R4 ;  /* 0x0000000403007388 */ /* 0x0041e60000000c00 */
.L_x_14:
[----:B------:R-:W-:Y:S05]  /*1a40*/  BRA.U !UP3, `(.L_x_10) ;  /* 0x000000010b587547 */ /* 0x000fea000b800000 */
[----:B0-2-4-:R-:W0:Y:S01]  /*1a50*/  LDC.64 R4, c[0x0][0x388] ;  /* 0x0000e200ff047b82 */ /* 0x015e220000000a00 */
[----:B-1-3--:R-:W-:-:S05]  /*1a60*/  IADD3 R3, PT, PT, R0, UR22, RZ ;  /* 0x0000001600037c10 */ /* 0x00afca000fffe0ff */
[----:B0-----:R-:W-:-:S06]  /*1a70*/  IMAD.WIDE.U32 R4, R3, 0x4, R4 ;  /* 0x0000000403047825 */ /* 0x001fcc00078e0004 */
[----:B------:R-:W2:Y:S01]  /*1a80*/  LDG.E R4, desc[UR18][R4.64] ;  /* 0x0000001204047981 */ /* 0x000ea2000c1e1900 */
[----:B------:R-:W-:Y:S01]  /*1a90*/  MOV R3, 0x400 ;  /* 0x0000040000037802 */ /* 0x000fe20000000f00 */
[----:B------:R-:W-:Y:S01]  /*1aa0*/  UISETP.NE.AND UP0, UPT, UR31, 0x1, UPT ;  /* 0x000000011f00788c */ /* 0x000fe2000bf05270 */
[----:B------:R-:W0:Y:S02]  /*1ab0*/  S2R R6, SR_CgaCtaId ;  /* 0x0000000000067919 */ /* 0x000e240000008800 */
[----:B0-----:R-:W-:-:S05]  /*1ac0*/  LEA R3, R6, R3, 0x18 ;  /* 0x0000000306037211 */ /* 0x001fca00078ec0ff */
[----:B------:R-:W-:-:S05]  /*1ad0*/  IMAD R7, R0, 0x4, R3 ;  /* 0x0000000400077824 */ /* 0x000fca00078e0203 */
[----:B--2---:R0:W-:Y:S01]  /*1ae0*/  STS [R7], R4 ;  /* 0x0000000407007388 */ /* 0x0041e20000000800 */
[----:B------:R-:W-:Y:S05]  /*1af0*/  BRA.U !UP0, `(.L_x_10) ;  /* 0x00000001082c7547 */ /* 0x000fea000b800000 */
[----:B0-----:R-:W0:Y:S01]  /*1b00*/  LDC.64 R4, c[0x0][0x388] ;  /* 0x0000e200ff047b82 */ /* 0x001e220000000a00 */
[----:B------:R-:W-:Y:S01]  /*1b10*/  UISETP.NE.AND UP0, UPT, UR31, 0x2, UPT ;  /* 0x000000021f00788c */ /* 0x000fe2000bf05270 */
[----:B------:R-:W-:-:S04]  /*1b20*/  IADD3 R0, P0, PT, R0, UR22, RZ ;  /* 0x0000001600007c10 */ /* 0x000fc8000ff1e0ff */
[----:B------:R-:W-:Y:S02]  /*1b30*/  IADD3.X R3, PT, PT, RZ, RZ, RZ, P0, !PT ;  /* 0x000000ffff037210 */ /* 0x000fe400007fe4ff */
[----:B------:R-:W-:Y:S02]  /*1b40*/  PLOP3.LUT P1, PT, PT, PT, UP0, 0x80, 0x8 ;  /* 0x000000000008781c */ /* 0x000fe40003f2f008 */
[----:B0-----:R-:W-:-:S04]  /*1b50*/  LEA R4, P0, R0, R4, 0x2 ;  /* 0x0000000400047211 */ /* 0x001fc800078010ff */
[----:B------:R-:W-:-:S05]  /*1b60*/  LEA.HI.X R5, R0, R5, R3, 0x2, P0 ;  /* 0x0000000500057211 */ /* 0x000fca00000f1403 */
[----:B------:R-:W2:Y:S04]  /*1b70*/  LDG.E R0, desc[UR18][R4.64+0x4] ;  /* 0x0000041204007981 */ /* 0x000ea8000c1e1900 */
[----:B------:R-:W3:Y:S04]  /*1b80*/  @P1 LDG.E R3, desc[UR18][R4.64+0x8] ;  /* 0x0000081204031981 */ /* 0x000ee8000c1e1900 */
[----:B--2---:R0:W-:Y:S04]  /*1b90*/  STS [R7+0x4], R0 ;  /* 0x0000040007007388 */ /* 0x0041e80000000800 */
[----:B---3--:R0:W-:Y:S02]  /*1ba0*/  @P1 STS [R7+0x8], R3 ;  /* 0x0000080307001388 */ /* 0x0081e40000000800 */
.L_x_10:
[----:B------:R-:W-:Y:S05]  /*1bb0*/  BRA.U !UP2, `(.L_x_15) ;  /* 0x000000290a307547 */ /* 0x000fea000b800000 */
[----:B------:R-:W5:Y:S02]  /*1bc0*/  LDCU UR6, c[0x0][0x384] ;  /* 0x00007080ff0677ac */ /* 0x000f640008000800 */
[----:B-----5:R-:W-:-:S09]  /*1bd0*/  UISETP.GT.AND UP0, UPT, UR6, URZ, UPT ;  /* 0x000000ff0600728c */ /* 0x020fd2000bf04270 */
[----:B------:R-:W-:Y:S05]  /*1be0*/  BRA.U UP0, `(.L_x_16) ;  /* 0x0000000100cc7547 */ /* 0x000fea000b800000 */
[----:B------:R-:W-:-:S05]  /*1bf0*/  UMOV UR6, URZ ;  /* 0x000000ff00067c82 */ /* 0x000fca0008000000 */
.L_x_22:
[----:B------:R-:W-:Y:S01]  /*1c00*/  UISETP.GE.U32.AND UP0, UPT, UR40, 0x7, UPT ;  /* 0x000000072800788c */ /* 0x000fe2000bf06070 */
[----:B0-----:R-:W-:-:S08]  /*1c10*/  HFMA2 R0, -RZ, RZ, 0, 0 ;  /* 0x00000000ff007431 */ /* 0x001fd000000001ff */
[----:B-1----:R-:W-:Y:S05]  /*1c20*/  BRA.U !UP0, `(.L_x_17) ;  /* 0x0000000108407547 */ /* 0x002fea000b800000 */
[----:B------:R-:W0:Y:S01]  /*1c30*/  LDCU UR10, c[0x0][0x3a0] ;  /* 0x00007400ff0a77ac */ /* 0x000e220008000800 */
[----:B------:R-:W-:-:S05]  /*1c40*/  UMOV UR7, URZ ;  /* 0x000000ff00077c82 */ /* 0x000fca0008000000 */
.L_x_18:
[----:B0-----:R-:W-:Y:S02]  /*1c50*/  UIMAD UR8, UR6, UR10, UR7 ;  /* 0x0000000a060872a4 */ /* 0x001fe4000f8e0207 */
[----:B------:R-:W-:Y:S02]  /*1c60*/  UIADD3 UR7, UPT, UPT, UR7, 0x8, URZ ;  /* 0x0000000807077890 */ /* 0x000fe4000fffe0ff */
[----:B------:R-:W-:Y:S02]  /*1c70*/  ULEA UR8, UR8, UR41, 0x2 ;  /* 0x0000002908087291 */ /* 0x000fe4000f8e10ff */
[----:B------:R-:W-:-:S07]  /*1c80*/  UISETP.NE.AND UP0, UPT, UR7, UR14, UPT ;  /* 0x0000000e0700728c */ /* 0x000fce000bf05270 */
[----:B------:R0:W-:Y:S04]  /*1c90*/  STS [UR8], R20 ;  /* 0x00000014ff007988 */ /* 0x0001e80008000808 */
[----:B------:R0:W-:Y:S04]  /*1ca0*/  STS [UR8+0x4], R20 ;  /* 0x00000414ff007988 */ /* 0x0001e80008000808 */
[----:B------:R0:W-:Y:S04]  /*1cb0*/  STS [UR8+0x8], R20 ;  /* 0x00000814ff007988 */ /* 0x0001e80008000808 */
[----:B------:R0:W-:Y:S04]  /*1cc0*/  STS [UR8+0xc], R20 ;  /* 0x00000c14ff007988 */ /* 0x0001e80008000808 */
[----:B------:R0:W-:Y:S04]  /*1cd0*/  STS [UR8+0x10], R20 ;  /* 0x00001014ff007988 */ /* 0x0001e80008000808 */
[----:B------:R0:W-:Y:S04]  /*1ce0*/  STS [UR8+0x14], R20 ;  /* 0x00001414ff007988 */ /* 0x0001e80008000808 */
[----:B------:R0:W-:Y:S04]  /*1cf0*/  STS [UR8+0x18], R20 ;  /* 0x00001814ff007988 */ /* 0x0001e80008000808 */
[----:B------:R0:W-:Y:S01]  /*1d00*/  STS [UR8+0x1c], R20 ;  /* 0x00001c14ff007988 */ /* 0x0001e20008000808 */
[----:B------:R-:W-:Y:S05]  /*1d10*/  BRA.U UP0, `(.L_x_18) ;  /* 0xfffffffd00cc7547 */ /* 0x000fea000b83ffff */
[----:B------:R-:W-:-:S07]  /*1d20*/  IMAD.U32 R0, RZ, RZ, UR14 ;  /* 0x0000000eff007e24 */ /* 0x000fce000f8e00ff */
.L_x_17:
[----:B------:R-:W-:-:S09]  /*1d30*/  UISETP.NE.AND UP0, UPT, UR39, URZ, UPT ;  /* 0x000000ff2700728c */ /* 0x000fd2000bf05270 */
[----:B------:R-:W-:Y:S05]  /*1d40*/  BRA.U !UP0, `(.L_x_19) ;  /* 0x0000000108607547 */ /* 0x000fea000b800000 */
[----:B------:R-:W-:Y:S02]  /*1d50*/  UISETP.GE.U32.AND UP0, UPT, UR29, 0x3, UPT ;  /* 0x000000031d00788c */ /* 0x000fe4000bf06070 */
[----:B------:R-:W-:-:S07]  /*1d60*/  UISETP.NE.AND UP3, UPT, UR38, URZ, UPT ;  /* 0x000000ff2600728c */ /* 0x000fce000bf65270 */
[----:B------:R-:W-:Y:S05]  /*1d70*/  BRA.U !UP0, `(.L_x_20) ;  /* 0x0000000108207547 */ /* 0x000fea000b800000 */
[----:B-1-34-:R-:W1:Y:S02]  /*1d80*/  LDC R3, c[0x0][0x3a0] ;  /* 0x0000e800ff037b82 */ /* 0x01ae640000000800 */
[----:B-1----:R-:W-:Y:S01]  /*1d90*/  IMAD R3, R3, UR6, R0 ;  /* 0x0000000603037c24 */ /* 0x002fe2000f8e0200 */
[----:B------:R-:W-:-:S04]  /*1da0*/  IADD3 R0, PT, PT, R0, 0x4, RZ ;  /* 0x0000000400007810 */ /* 0x000fc80007ffe0ff */
[----:B------:R-:W-:-:S05]  /*1db0*/  LEA R3, R3, UR41, 0x2 ;  /* 0x0000002903037c11 */ /* 0x000fca000f8e10ff */
[----:B------:R1:W-:Y:S04]  /*1dc0*/  STS [R3], R20 ;  /* 0x0000001403007388 */ /* 0x0003e80000000800 */
[----:B------:R1:W-:Y:S04]  /*1dd0*/  STS [R3+0x4], R20 ;  /* 0x0000041403007388 */ /* 0x0003e80000000800 */
[----:B------:R1:W-:Y:S04]  /*1de0*/  STS [R3+0x8], R20 ;  /* 0x0000081403007388 */ /* 0x0003e80000000800 */
[----:B------:R1:W-:Y:S02]  /*1df0*/  STS [R3+0xc], R20 ;  /* 0x00000c1403007388 */ /* 0x0003e40000000800 */
.L_x_20:
[----:B------:R-:W-:Y:S05]  /*1e00*/  BRA.U !UP3, `(.L_x_19) ;  /* 0x000000010b307547 */ /* 0x000fea000b800000 */
[----:B------:R-:W-:Y:S02]  /*1e10*/  ISETP.NE.AND P0, PT, RZ, UR28, PT ;  /* 0x0000001cff007c0c */ /* 0x000fe4000bf05270 */
[----:B------:R-:W-:-:S11]  /*1e20*/  ISETP.NE.AND P1, PT, RZ, UR30, PT ;  /* 0x0000001eff007c0c */ /* 0x000fd6000bf25270 */
[----:B-1-34-:R-:W1:Y:S08]  /*1e30*/  @P0 LDC R3, c[0x0][0x3a0] ;  /* 0x0000e800ff030b82 */ /* 0x01ae700000000800 */
[----:B------:R-:W3:Y:S01]  /*1e40*/  @P1 LDC R5, c[0x0][0x3a0] ;  /* 0x0000e800ff051b82 */ /* 0x000ee20000000800 */
[----:B-1----:R-:W-:Y:S01]  /*1e50*/  @P0 IMAD R3, R3, UR6, R0 ;  /* 0x0000000603030c24 */ /* 0x002fe2000f8e0200 */
[----:B------:R-:W-:-:S05]  /*1e60*/  @P0 IADD3 R0, PT, PT, R0, 0x2, RZ ;  /* 0x0000000200000810 */ /* 0x000fca0007ffe0ff */
[----:B---3--:R-:W-:Y:S01]  /*1e70*/  @P1 IMAD R0, R5, UR6, R0 ;  /* 0x0000000605001c24 */ /* 0x008fe2000f8e0200 */
[----:B------:R-:W-:-:S04]  /*1e80*/  @P0 LEA R5, R3, UR41, 0x2 ;  /* 0x0000002903050c11 */ /* 0x000fc8000f8e10ff */
[----:B------:R-:W-:Y:S01]  /*1e90*/  @P1 LEA R3, R0, UR41, 0x2 ;  /* 0x0000002900031c11 */ /* 0x000fe2000f8e10ff */
[----:B------:R1:W-:Y:S04]  /*1ea0*/  @P0 STS [R5], R20 ;  /* 0x0000001405000388 */ /* 0x0003e80000000800 */
[----:B------:R1:W-:Y:S04]  /*1eb0*/  @P0 STS [R5+0x4], R20 ;  /* 0x0000041405000388 */ /* 0x0003e80000000800 */
[----:B------:R1:W-:Y:S02]  /*1ec0*/  @P1 STS [R3], R20 ;  /* 0x0000001403001388 */ /* 0x0003e40000000800 */
.L_x_19:
[----:B------:R-:W5:Y:S01]  /*1ed0*/  LDCU UR7, c[0x0][0x3a4] ;  /* 0x00007480ff0777ac */ /* 0x000f620008000800 */
[----:B------:R-:W-:-:S04]  /*1ee0*/  UIADD3 UR6, UPT, UPT, UR6, 0x1, URZ ;  /* 0x0000000106067890 */ /* 0x000fc8000fffe0ff */
[----:B-----5:R-:W-:-:S09]  /*1ef0*/  UISETP.NE.AND UP0, UPT, UR6, UR7, UPT ;  /* 0x000000070600728c */ /* 0x020fd2000bf05270 */
[----:B------:R-:W-:Y:S05]  /*1f00*/  BRA.U !UP0, `(.L_x_21) ;  /* 0x0000000508cc7547 */ /* 0x000fea000b800000 */
[----:B------:R-:W-:Y:S05]  /*1f10*/  BRA `(.L_x_22) ;  /* 0xfffffffc00387947 */ /* 0x000fea000383ffff */
.L_x_16:
[----:B------:R-:W-:-:S05]  /*1f20*/  UMOV UR6, URZ ;  /* 0x000000ff00067c82 */ /* 0x000fca0008000000 */
.L_x_29:
[----:B------:R-:W5:Y:S01]  /*1f30*/  LDCU UR7, c[0x0][0x3a4] ;  /* 0x00007480ff0777ac */ /* 0x000f620008000800 */
[----:B------:R-:W-:Y:S01]  /*1f40*/  UMOV UR20, UR6 ;  /* 0x0000000600147c82 */ /* 0x000fe20008000000 */
[----:B------:R-:W-:-:S04]  /*1f50*/  UIADD3 UR6, UPT, UPT, UR6, 0x1, URZ ;  /* 0x0000000106067890 */ /* 0x000fc8000fffe0ff */
[----:B-----5:R-:W-:-:S03]  /*1f60*/  UISETP.NE.AND UP0, UPT, UR6, UR7, UPT ;  /* 0x000000070600728c */ /* 0x020fc6000bf05270 */
[----:B------:R-:W-:-:S08]  /*1f70*/  UMOV UR7, URZ ;  /* 0x000000ff00077c82 */ /* 0x000fd00008000000 */
.L_x_28:
[----:B------:R-:W-:Y:S01]  /*1f80*/  UISETP.GE.U32.AND UP3, UPT, UR37, 0x7, UPT ;  /* 0x000000072500788c */ /* 0x000fe2000bf66070 */
[----:B01-34-:R-:W-:Y:S01]  /*1f90*/  IMAD.MOV.U32 R3, RZ, RZ, RZ ;  /* 0x000000ffff037224 */ /* 0x01bfe200078e00ff */
[----:B------:R-:W-:-:S07]  /*1fa0*/  UMOV UR8, URZ ;  /* 0x000000ff00087c82 */ /* 0x000fce0008000000 */
[----:B------:R-:W-:Y:S05]  /*1fb0*/  BRA.U !UP3, `(.L_x_23) ;  /* 0x000000010b987547 */ /* 0x000fea000b800000 */
[----:B------:R-:W0:Y:S01]  /*1fc0*/  S2UR UR10, SR_CgaCtaId ;  /* 0x00000000000a79c3 */ /* 0x000e220000008800 */
[----:B------:R-:W-:Y:S01]  /*1fd0*/  HFMA2 R3, -RZ, RZ, 0, 0 ;  /* 0x00000000ff037431 */ /* 0x000fe200000001ff */
[----:B------:R-:W-:Y:S01]  /*1fe0*/  UMOV UR8, 0x400 ;  /* 0x0000040000087882 */ /* 0x000fe20000000000 */
[----:B------:R-:W1:Y:S01]  /*1ff0*/  LDCU UR22, c[0x0][0x384] ;  /* 0x00007080ff1677ac */ /* 0x000e620008000800 */
[----:B0-----:R-:W-:-:S03]  /*2000*/  ULEA UR21, UR10, UR8, 0x18 ;  /* 0x000000080a157291 */ /* 0x001fc6000f8ec0ff */
[----:B-1----:R-:W-:-:S09]  /*2010*/  UMOV UR8, URZ ;  /* 0x000000ff00087c82 */ /* 0x002fd20008000000 */
.L_x_24:
[----:B------:R-:W-:Y:S02]  /*2020*/  UIMAD UR10, UR20, UR22, UR8 ;  /* 0x00000016140a72a4 */ /* 0x000fe4000f8e0208 */
[----:B------:R-:W-:Y:S02]  /*2030*/  UIMAD UR11, UR7, UR22, UR8 ;  /* 0x00000016070b72a4 */ /* 0x000fe4000f8e0208 */
[----:B------:R-:W-:Y:S02]  /*2040*/  ULEA UR10, UR10, UR21, 0x2 ;  /* 0x000000150a0a7291 */ /* 0x000fe4000f8e10ff */
[----:B------:R-:W-:Y:S02]  /*2050*/  ULEA UR11, UR11, UR9, 0x2 ;  /* 0x000000090b0b7291 */ /* 0x000fe4000f8e10ff */
[----:B------:R-:W-:-:S04]  /*2060*/  UIADD3 UR8, UPT, UPT, UR8, 0x8, URZ ;  /* 0x0000000808087890 */ /* 0x000fc8000fffe0ff */
[----:B------:R-:W-:Y:S01]  /*2070*/  UISETP.NE.AND UP3, UPT, UR8, UR13, UPT ;  /* 0x0000000d0800728c */ /* 0x000fe2000bf65270 */
[----:B------:R-:W-:Y:S04]  /*2080*/  LDS R0, [UR10] ;  /* 0x0000000aff007984 */ /* 0x000fe80008000800 */
[----:B--2---:R-:W0:Y:S04]  /*2090*/  LDS R4, [UR11] ;  /* 0x0000000bff047984 */ /* 0x004e280008000800 */
[----:B------:R-:W-:Y:S04]  /*20a0*/  LDS R5, [UR10+0x4] ;  /* 0x0000040aff057984 */ /* 0x000fe80008000800 */
[----:B------:R-:W1:Y:S04]  /*20b0*/  LDS R6, [UR11+0x4] ;  /* 0x0000040bff067984 */ /* 0x000e680008000800 */
[----:B------:R-:W-:Y:S04]  /*20c0*/  LDS R7, [UR10+0x8] ;  /* 0x0000080aff077984 */ /* 0x000fe80008000800 */
[----:B------:R-:W2:Y:S04]  /*20d0*/  LDS R8, [UR11+0x8] ;  /* 0x0000080bff087984 */ /* 0x000ea80008000800 */
[----:B------:R-:W-:Y:S04]  /*20e0*/  LDS R9, [UR10+0xc] ;  /* 0x00000c0aff097984 */ /* 0x000fe80008000800 */
[----:B------:R-:W3:Y:S04]  /*20f0*/  LDS R10, [UR11+0xc] ;  /* 0x00000c0bff0a7984 */ /* 0x000ee80008000800 */
[----:B------:R-:W-:Y:S04]  /*2100*/  LDS R11, [UR10+0x10] ;  /* 0x0000100aff0b7984 */ /* 0x000fe80008000800 */
[----:B------:R-:W4:Y:S04]  /*2110*/  LDS R12, [UR11+0x10] ;  /* 0x0000100bff0c7984 */ /* 0x000f280008000800 */
[----:B------:R-:W-:Y:S04]  /*2120*/  LDS R13, [UR10+0x14] ;  /* 0x0000140aff0d7984 */ /* 0x000fe80008000800 */
[----:B------:R-:W5:Y:S01]  /*2130*/  LDS R14, [UR11+0x14] ;  /* 0x0000140bff0e7984 */ /* 0x000f620008000800 */
[----:B0-----:R-:W-:-:S03]  /*2140*/  FFMA R0, R0, R4, R3 ;  /* 0x0000000400007223 */ /* 0x001fc60000000003 */
[----:B------:R-:W-:Y:S04]  /*2150*/  LDS R15, [UR10+0x18] ;  /* 0x0000180aff0f7984 */ /* 0x000fe80008000800 */
[----:B------:R-:W0:Y:S01]  /*2160*/  LDS R16, [UR11+0x18] ;  /* 0x0000180bff107984 */ /* 0x000e220008000800 */
[----:B-1----:R-:W-:-:S03]  /*2170*/  FFMA R0, R5, R6, R0 ;  /* 0x0000000605007223 */ /* 0x002fc60000000000 */
[----:B------:R-:W-:Y:S04]  /*2180*/  LDS R17, [UR10+0x1c] ;  /* 0x00001c0aff117984 */ /* 0x000fe80008000800 */
[----:B------:R-:W1:Y:S01]  /*2190*/  LDS R18, [UR11+0x1c] ;  /* 0x00001c0bff127984 */ /* 0x000e620008000800 */
[----:B--2---:R-:W-:-:S04]  /*21a0*/  FFMA R0, R7, R8, R0 ;  /* 0x0000000807007223 */ /* 0x004fc80000000000 */
[----:B---3--:R-:W-:-:S04]  /*21b0*/  FFMA R0, R9, R10, R0 ;  /* 0x0000000a09007223 */ /* 0x008fc80000000000 */
[----:B----4-:R-:W-:-:S04]  /*21c0*/  FFMA R0, R11, R12, R0 ;  /* 0x0000000c0b007223 */ /* 0x010fc80000000000 */
[----:B-----5:R-:W-:-:S04]  /*21d0*/  FFMA R0, R13, R14, R0 ;  /* 0x0000000e0d007223 */ /* 0x020fc80000000000 */
[----:B0-----:R-:W-:-:S04]  /*21e0*/  FFMA R0, R15, R16, R0 ;  /* 0x000000100f007223 */ /* 0x001fc80000000000 */
[----:B-1----:R-:W-:Y:S01]  /*21f0*/  FFMA R3, R17, R18, R0 ;  /* 0x0000001211037223 */ /* 0x002fe20000000000 */
[----:B------:R-:W-:Y:S06]  /*2200*/  BRA.U UP3, `(.L_x_24) ;  /* 0xfffffffd03847547 */ /* 0x000fec000b83ffff */
[----:B------:R-:W-:-:S05]  /*2210*/  UMOV UR8, UR13 ;  /* 0x0000000d00087c82 */ /* 0x000fca0008000000 */
.L_x_23:
[----:B------:R-:W-:-:S09]  /*2220*/  UISETP.NE.AND UP3, UPT, UR36, URZ, UPT ;  /* 0x000000ff2400728c */ /* 0x000fd2000bf65270 */
[----:B------:R-:W-:Y:S05]  /*2230*/  BRA.U !UP3, `(.L_x_25) ;  /* 0x000000010bdc7547 */ /* 0x000fea000b800000 */
[----:B------:R-:W-:Y:S02]  /*2240*/  UISETP.GE.U32.AND UP3, UPT, UR27, 0x3, UPT ;  /* 0x000000031b00788c */ /* 0x000fe4000bf66070 */
[----:B------:R-:W-:-:S07]  /*2250*/  UISETP.NE.AND UP4, UPT, UR35, URZ, UPT ;  /* 0x000000ff2300728c */ /* 0x000fce000bf85270 */
[----:B------:R-:W-:Y:S05]  /*2260*/  BRA.U !UP3, `(.L_x_26) ;  /* 0x000000010b547547 */ /* 0x000fea000b800000 */
[----:B------:R-:W0:Y:S01]  /*2270*/  S2UR UR22, SR_CgaCtaId ;  /* 0x00000000001679c3 */ /* 0x000e220000008800 */
[----:B------:R-:W1:Y:S01]  /*2280*/  LDCU UR11, c[0x0][0x384] ;  /* 0x00007080ff0b77ac */ /* 0x000e620008000800 */
[----:B------:R-:W-:Y:S01]  /*2290*/  UMOV UR21, 0x400 ;  /* 0x0000040000157882 */ /* 0x000fe20000000000 */
[----:B-1----:R-:W-:Y:S02]  /*22a0*/  UIMAD UR10, UR20, UR11, UR8 ;  /* 0x0000000b140a72a4 */ /* 0x002fe4000f8e0208 */
[----:B------:R-:W-:Y:S02]  /*22b0*/  UIMAD UR11, UR7, UR11, UR8 ;  /* 0x0000000b070b72a4 */ /* 0x000fe4000f8e0208 */
[----:B------:R-:W-:Y:S02]  /*22c0*/  UIADD3 UR8, UPT, UPT, UR8, 0x4, URZ ;  /* 0x0000000408087890 */ /* 0x000fe4000fffe0ff */
[----:B0-----:R-:W-:Y:S02]  /*22d0*/  ULEA UR21, UR22, UR21, 0x18 ;  /* 0x0000001516157291 */ /* 0x001fe4000f8ec0ff */
[----:B------:R-:W-:-:S02]  /*22e0*/  ULEA UR11, UR11, UR9, 0x2 ;  /* 0x000000090b0b7291 */ /* 0x000fc4000f8e10ff */
[----:B------:R-:W-:-:S07]  /*22f0*/  ULEA UR10, UR10, UR21, 0x2 ;  /* 0x000000150a0a7291 */ /* 0x000fce000f8e10ff */
[----:B--2---:R-:W-:Y:S04]  /*2300*/  LDS R4, [UR11] ;  /* 0x0000000bff047984 */ /* 0x004fe80008000800 */
[----:B------:R-:W0:Y:S04]  /*2310*/  LDS R0, [UR10] ;  /* 0x0000000aff007984 */ /* 0x000e280008000800 */
[----:B------:R-:W-:Y:S04]  /*2320*/  LDS R5, [UR10+0x4] ;  /* 0x0000040aff057984 */ /* 0x000fe80008000800 */
[----:B------:R-:W1:Y:S04]  /*2330*/  LDS R6, [UR11+0x4] ;  /* 0x0000040bff067984 */ /* 0x000e680008000800 */
[----:B------:R-:W-:Y:S04]  /*2340*/  LDS R7, [UR10+0x8] ;  /* 0x0000080aff077984 */ /* 0x000fe80008000800 */
[----:B------:R-:W2:Y:S04]  /*2350*/  LDS R8, [UR11+0x8] ;  /* 0x0000080bff087984 */ /* 0x000ea80008000800 */
[----:B------:R-:W-:Y:S04]  /*2360*/  LDS R9, [UR10+0xc] ;  /* 0x00000c0aff097984 */ /* 0x000fe80008000800 */
[----:B------:R-:W3:Y:S01]  /*2370*/  LDS R10, [UR11+0xc] ;  /* 0x00000c0bff0a7984 */ /* 0x000ee20008000800 */
[----:B0-----:R-:W-:-:S04]  /*2380*/  FFMA R0, R0, R4, R3 ;  /* 0x0000000400007223 */ /* 0x001fc80000000003 */
[----:B-1----:R-:W-:-:S04]  /*2390*/  FFMA R0, R5, R6, R0 ;  /* 0x0000000605007223 */ /* 0x002fc80000000000 */
[----:B--2---:R-:W-:-:S04]  /*23a0*/  FFMA R0, R7, R8, R0 ;  /* 0x0000000807007223 */ /* 0x004fc80000000000 */
[----:B---3--:R-:W-:-:S07]  /*23b0*/  FFMA R3, R9, R10, R0 ;  /* 0x0000000a09037223 */ /* 0x008fce0000000000 */
.L_x_26:
[----:B------:R-:W-:Y:S05]  /*23c0*/  BRA.U !UP4, `(.L_x_25) ;  /* 0x000000010c787547 */ /* 0x000fea000b800000 */
[----:B------:R-:W0:Y:S01]  /*23d0*/  LDCU UR23, c[0x0][0x384] ;  /* 0x00007080ff1777ac */ /* 0x000e220008000800 */
[----:B------:R-:W-:Y:S02]  /*23e0*/  UISETP.NE.AND UP3, UPT, UR35, 0x1, UPT ;  /* 0x000000012300788c */ /* 0x000fe4000bf65270 */
[----:B0-----:R-:W-:-:S07]  /*23f0*/  ULOP3.LUT UP4, URZ, UR23, 0x1, URZ, 0xc0, !UPT ;  /* 0x0000000117ff7892 */ /* 0x001fce000f88c0ff */
        /* <DEDUP_REMOVED lines=13> */
[----:B------:R-:W1:Y:S01]  /*24d0*/  LDS R6, [UR10+0x4] ;  /* 0x0000040aff067984 */ /* 0x000e620008000800 */
[----:B0-----:R-:W-:-:S04]  /*24e0*/  FFMA R0, R0, R4, R3 ;  /* 0x0000000400007223 */ /* 0x001fc80000000003 */
[----:B-1----:R-:W-:-:S07]  /*24f0*/  FFMA R3, R5, R6, R0 ;  /* 0x0000000605037223 */ /* 0x002fce0000000000 */
.L_x_27:
[----:B------:R-:W-:Y:S05]  /*2500*/  BRA.U !UP4, `(.L_x_25) ;  /* 0x000000010c287547 */ /* 0x000fea000b800000 */
[----:B------:R-:W0:Y:S01]  /*2510*/  S2UR UR21, SR_CgaCtaId ;  /* 0x00000000001579c3 */ /* 0x000e220000008800 */
[----:B------:R-:W-:Y:S01]  /*2520*/  UMOV UR11, 0x400 ;  /* 0x00000400000b7882 */ /* 0x000fe20000000000 */
[----:B------:R-:W-:Y:S02]  /*2530*/  UIMAD UR10, UR20, UR23, UR8 ;  /* 0x00000017140a72a4 */ /* 0x000fe4000f8e0208 */
[----:B------:R-:W-:-:S04]  /*2540*/  UIMAD UR8, UR7, UR23, UR8 ;  /* 0x00000017070872a4 */ /* 0x000fc8000f8e0208 */
[----:B------:R-:W-:-:S09]  /*2550*/  ULEA UR8, UR8, UR9, 0x2 ;  /* 0x0000000908087291 */ /* 0x000fd2000f8e10ff */
[----:B--2---:R-:W-:Y:S01]  /*2560*/  LDS R4, [UR8] ;  /* 0x00000008ff047984 */ /* 0x004fe20008000800 */
[----:B0-----:R-:W-:-:S04]  /*2570*/  ULEA UR11, UR21, UR11, 0x18 ;  /* 0x0000000b150b7291 */ /* 0x001fc8000f8ec0ff */
[----:B------:R-:W-:-:S09]  /*2580*/  ULEA UR10, UR10, UR11, 0x2 ;  /* 0x0000000b0a0a7291 */ /* 0x000fd2000f8e10ff */
[----:B------:R-:W0:Y:S02]  /*2590*/  LDS R0, [UR10] ;  /* 0x0000000aff007984 */ /* 0x000e240008000800 */
[----:B0-----:R-:W-:-:S07]  /*25a0*/  FFMA R3, R0, R4, R3 ;  /* 0x0000000400037223 */ /* 0x001fce0000000003 */
.L_x_25:
[----:B------:R-:W0:Y:S01]  /*25b0*/  LDCU UR10, c[0x0][0x3a0] ;  /* 0x00007400ff0a77ac */ /* 0x000e220008000800 */
[----:B------:R-:W-:Y:S01]  /*25c0*/  FMUL R3, R3, R2 ;  /* 0x0000000203037220 */ /* 0x000fe20000400000 */
[----:B0-----:R-:W-:Y:S02]  /*25d0*/  UIMAD UR8, UR20, UR10, UR7 ;  /* 0x0000000a140872a4 */ /* 0x001fe4000f8e0207 */
[----:B------:R-:W-:Y:S02]  /*25e0*/  UIADD3 UR7, UPT, UPT, UR7, 0x1, URZ ;  /* 0x0000000107077890 */ /* 0x000fe4000fffe0ff */
[----:B------:R-:W-:Y:S02]  /*25f0*/  ULEA UR8, UR8, UR41, 0x2 ;  /* 0x0000002908087291 */ /* 0x000fe4000f8e10ff */
[----:B------:R-:W-:-:S07]  /*2600*/  UISETP.NE.AND UP3, UPT, UR7, UR10, UPT ;  /* 0x0000000a0700728c */ /* 0x000fce000bf65270 */
[----:B------:R0:W-:Y:S02]  /*2610*/  STS [UR8], R3 ;  /* 0x00000003ff007988 */ /* 0x0001e40008000808 */
[----:B------:R-:W-:Y:S05]  /*2620*/  BRA.U UP3, `(.L_x_28) ;  /* 0xfffffff903547547 */ /* 0x000fea000b83ffff */
[----:B------:R-:W-:Y:S05]  /*2630*/  BRA.U UP0, `(.L_x_29) ;  /* 0xfffffff9003c7547 */ /* 0x000fea000b83ffff */
.L_x_21:
[----:B------:R-:W-:-:S05]  /*2640*/  UMOV UR6, URZ ;  /* 0x000000ff00067c82 */ /* 0x000fca0008000000 */
.L_x_60:
[----:B------:R-:W5:Y:S02]  /*2650*/  LDCU.64 UR10, c[0x0][0x3a0] ;  /* 0x00007400ff0a77ac */ /* 0x000f640008000a00 */
[----:B-----5:R-:W-:Y:S02]  /*2660*/  UIMAD UR7, UR6, UR10, URZ ;  /* 0x0000000a060772a4 */ /* 0x020fe4000f8e02ff */
[----:B------:R-:W-:Y:S02]  /*2670*/  UISETP.GT.AND UP3, UPT, UR10, 0x1, UPT ;  /* 0x000000010a00788c */ /* 0x000fe4000bf64270 */
[----:B------:R-:W-:Y:S02]  /*2680*/  ULEA UR8, UR7, UR41, 0x2 ;  /* 0x0000002907087291 */ /* 0x000fe4000f8e10ff */
[----:B------:R-:W-:-:S04]  /*2690*/  UIADD3 UR6, UPT, UPT, UR6, 0x1, URZ ;  /* 0x0000000106067890 */ /* 0x000fc8000fffe0ff */
[----:B------:R-:W-:-:S03]  /*26a0*/  UISETP.NE.AND UP0, UPT, UR6, UR11, UPT ;  /* 0x0000000b0600728c */ /* 0x000fc6000bf05270 */
[----:B0--3--:R-:W5:Y:S02]  /*26b0*/  LDS R0, [UR8] ;  /* 0x00000008ff007984 */ /* 0x009f640008000800 */
[----:B-----5:R-:W-:Y:S01]  /*26c0*/  R2UR UR20, R0 ;  /* 0x00000000001472ca */ /* 0x020fe200000e0000 */
[----:B-1----:R-:W-:-:S14]  /*26d0*/  BRA.U !UP3, `(.L_x_30) ;  /* 0x000000050b4c7547 */ /* 0x002fdc000b800000 */
[----:B------:R-:W-:Y:S01]  /*26e0*/  UISETP.GE.U32.AND UP3, UPT, UR34, 0xf, UPT ;  /* 0x0000000f2200788c */ /* 0x000fe2000bf66070 */
[----:B------:R-:W-:-:S08]  /*26f0*/  UMOV UR7, 0x1 ;  /* 0x0000000100077882 */ /* 0x000fd00000000000 */
[----:B------:R-:W-:Y:S05]  /*2700*/  BRA.U !UP3, `(.L_x_31) ;  /* 0x000000010b7c7547 */ /* 0x000fea000b800000 */
[----:B------:R-:W-:-:S05]  /*2710*/  UMOV UR7, 0x1 ;  /* 0x0000000100077882 */ /* 0x000fca0000000000 */
.L_x_32:
[----:B------:R-:W-:-:S09]  /*2720*/  ULEA UR11, UR7, UR8, 0x2 ;  /* 0x00000008070b7291 */ /* 0x000fd2000f8e10ff */
[----:B------:R-:W-:Y:S04]  /*2730*/  LDS R0, [UR11] ;  /* 0x0000000bff007984 */ /* 0x000fe80008000800 */
[----:B01-34-:R-:W0:Y:S04]  /*2740*/  LDS R3, [UR11+0x4] ;  /* 0x0000040bff037984 */ /* 0x01be280008000800 */
[----:B------:R-:W-:Y:S04]  /*2750*/  LDS R5, [UR11+0x8] ;  /* 0x0000080bff057984 */ /* 0x000fe80008000800 */
[----:B--2---:R-:W1:Y:S04]  /*2760*/  LDS R4, [UR11+0xc] ;  /* 0x00000c0bff047984 */ /* 0x004e680008000800 */
        /* <DEDUP_REMOVED lines=8> */
[----:B0-----:R-:W-:-:S03]  /*27f0*/  FMNMX3 R0, R0, UR20, R3, !PT ;  /* 0x0000001400007c76 */ /* 0x001fc6000f800003 */
[----:B------:R-:W-:Y:S04]  /*2800*/  LDS R15, [UR11+0x30] ;  /* 0x0000300bff0f7984 */ /* 0x000fe80008000800 */
[----:B------:R-:W0:Y:S01]  /*2810*/  LDS R14, [UR11+0x34] ;  /* 0x0000340bff0e7984 */ /* 0x000e220008000800 */
[----:B-1----:R-:W-:-:S03]  /*2820*/  FMNMX3 R0, R0, R5, R4, !PT ;  /* 0x0000000500007276 */ /* 0x002fc60007800004 */
[----:B------:R-:W-:Y:S04]  /*2830*/  LDS R17, [UR11+0x38] ;  /* 0x0000380bff117984 */ /* 0x000fe80008000800 */
[----:B------:R-:W1:Y:S01]  /*2840*/  LDS R16, [UR11+0x3c] ;  /* 0x00003c0bff107984 */ /* 0x000e620008000800 */
[----:B--2---:R-:W-:Y:S01]  /*2850*/  FMNMX3 R0, R0, R7, R6, !PT ;  /* 0x0000000700007276 */ /* 0x004fe20007800006 */
[----:B------:R-:W-:Y:S02]  /*2860*/  UIADD3 UR11, UPT, UPT, UR7, 0xf, URZ ;  /* 0x0000000f070b7890 */ /* 0x000fe4000fffe0ff */
[----:B------:R-:W-:Y:S02]  /*2870*/  UIADD3 UR7, UPT, UPT, UR7, 0x10, URZ ;  /* 0x0000001007077890 */ /* 0x000fe4000fffe0ff */
[----:B------:R-:W-:Y:S01]  /*2880*/  UISETP.NE.AND UP3, UPT, UR11, UR26, UPT ;  /* 0x0000001a0b00728c */ /* 0x000fe2000bf65270 */
[----:B---3--:R-:W-:-:S04]  /*2890*/  FMNMX3 R0, R0, R9, R8, !PT ;  /* 0x0000000900007276 */ /* 0x008fc80007800008 */
[----:B----4-:R-:W-:-:S04]  /*28a0*/  FMNMX3 R0, R0, R11, R10, !PT ;  /* 0x0000000b00007276 */ /* 0x010fc8000780000a */
[----:B-----5:R-:W-:-:S04]  /*28b0*/  FMNMX3 R0, R0, R13, R12, !PT ;  /* 0x0000000d00007276 */ /* 0x020fc8000780000c */
[----:B0-----:R-:W-:-:S04]  /*28c0*/  FMNMX3 R0, R0, R15, R14, !PT ;  /* 0x0000000f00007276 */ /* 0x001fc8000780000e */
[----:B-1----:R-:W-:-:S04]  /*28d0*/  FMNMX3 R0, R0, R17, R16, !PT ;  /* 0x0000001100007276 */ /* 0x002fc80007800010 */
[----:B------:R-:W-:Y:S01]  /*28e0*/  R2UR UR20, R0 ;  /* 0x00000000001472ca */ /* 0x000fe200000e0000 */
[----:B------:R-:W-:-:S14]  /*28f0*/  BRA.U UP3, `(.L_x_32) ;  /* 0xfffffffd03887547 */ /* 0x000fdc000b83ffff */
.L_x_31:
[----:B------:R-:W-:-:S09]  /*2900*/  ULOP3.LUT UP3, URZ, UR40, 0xf, URZ, 0xc0, !UPT ;  /* 0x0000000f28ff7892 */ /* 0x000fd2000f86c0ff */
[----:B------:R-:W-:Y:S05]  /*2910*/  BRA.U !UP3, `(.L_x_30) ;  /* 0x000000010bbc7547 */ /* 0x000fea000b800000 */
[----:B------:R-:W-:Y:S02]  /*2920*/  UISETP.GE.U32.AND UP3, UPT, UR16, 0x7, UPT ;  /* 0x000000071000788c */ /* 0x000fe4000bf66070 */
[----:B------:R-:W-:-:S07]  /*2930*/  ULOP3.LUT UP4, URZ, UR33, 0x7, URZ, 0xc0, !UPT ;  /* 0x0000000721ff7892 */ /* 0x000fce000f88c0ff */
[----:B------:R-:W-:Y:S05]  /*2940*/  BRA.U !UP3, `(.L_x_33) ;  /* 0x000000010b3c7547 */ /* 0x000fea000b800000 */
[----:B------:R-:W-:Y:S02]  /*2950*/  ULEA UR11, UR7, UR8, 0x2 ;  /* 0x00000008070b7291 */ /* 0x000fe4000f8e10ff */
[----:B------:R-:W-:-:S07]  /*2960*/  UIADD3 UR7, UPT, UPT, UR7, 0x8, URZ ;  /* 0x0000000807077890 */ /* 0x000fce000fffe0ff */
[----:B------:R-:W-:Y:S04]  /*2970*/  LDS R0, [UR11] ;  /* 0x0000000bff007984 */ /* 0x000fe80008000800 */
[----:B01-34-:R-:W0:Y:S04]  /*2980*/  LDS R3, [UR11+0x4] ;  /* 0x0000040bff037984 */ /* 0x01be280008000800 */
[----:B------:R-:W-:Y:S04]  /*2990*/  LDS R5, [UR11+0x8] ;  /* 0x0000080bff057984 */ /* 0x000fe80008000800 */
[----:B--2---:R-:W1:Y:S04]  /*29a0*/  LDS R4, [UR11+0xc] ;  /* 0x00000c0bff047984 */ /* 0x004e680008000800 */
[----:B------:R-:W-:Y:S04]  /*29b0*/  LDS R7, [UR11+0x10] ;  /* 0x0000100bff077984 */ /* 0x000fe80008000800 */
[----:B------:R-:W2:Y:S04]  /*29c0*/  LDS R6, [UR11+0x14] ;  /* 0x0000140bff067984 */ /* 0x000ea80008000800 */
[----:B------:R-:W-:Y:S04]  /*29d0*/  LDS R9, [UR11+0x18] ;  /* 0x0000180bff097984 */ /* 0x000fe80008000800 */
[----:B------:R-:W3:Y:S01]  /*29e0*/  LDS R8, [UR11+0x1c] ;  /* 0x00001c0bff087984 */ /* 0x000ee20008000800 */
[----:B0-----:R-:W-:-:S04]  /*29f0*/  FMNMX3 R0, R0, UR20, R3, !PT ;  /* 0x0000001400007c76 */ /* 0x001fc8000f800003 */
[----:B-1----:R-:W-:-:S04]  /*2a00*/  FMNMX3 R0, R0, R5, R4, !PT ;  /* 0x0000000500007276 */ /* 0x002fc80007800004 */
[----:B--2---:R-:W-:-:S04]  /*2a10*/  FMNMX3 R0, R0, R7, R6, !PT ;  /* 0x0000000700007276 */ /* 0x004fc80007800006 */
[----:B---3--:R-:W-:-:S04]  /*2a20*/  FMNMX3 R0, R0, R9, R8, !PT ;  /* 0x0000000900007276 */ /* 0x008fc80007800008 */
[----:B------:R-:W-:-:S15]  /*2a30*/  R2UR UR20, R0 ;  /* 0x00000000001472ca */ /* 0x000fde00000e0000 */
.L_x_33:
[----:B------:R-:W-:Y:S05]  /*2a40*/  BRA.U !UP4, `(.L_x_30) ;  /* 0x000000010c707547 */ /* 0x000fea000b800000 */
[----:B------:R-:W-:Y:S02]  /*2a50*/  UISETP.GE.U32.AND UP3, UPT, UR17, 0x3, UPT ;  /* 0x000000031100788c */ /* 0x000fe4000bf66070 */
[----:B------:R-:W-:-:S07]  /*2a60*/  UISETP.NE.AND UP4, UPT, UR15, URZ, UPT ;  /* 0x000000ff0f00728c */ /* 0x000fce000bf85270 */
[----:B------:R-:W-:Y:S05]  /*2a70*/  BRA.U !UP3, `(.L_x_34) ;  /* 0x000000010b247547 */ /* 0x000fea000b800000 */
[----:B------:R-:W-:Y:S02]  /*2a80*/  ULEA UR11, UR7, UR8, 0x2 ;  /* 0x00000008070b7291 */ /* 0x000fe4000f8e10ff */
[----:B------:R-:W-:-:S07]  /*2a90*/  UIADD3 UR7, UPT, UPT, UR7, 0x4, URZ ;  /* 0x0000000407077890 */ /* 0x000fce000fffe0ff */
[----:B------:R-:W-:Y:S04]  /*2aa0*/  LDS R0, [UR11] ;  /* 0x0000000bff007984 */ /* 0x000fe80008000800 */
[----:B01-34-:R-:W0:Y:S04]  /*2ab0*/  LDS R3, [UR11+0x4] ;  /* 0x0000040bff037984 */ /* 0x01be280008000800 */
[----:B------:R-:W-:Y:S04]  /*2ac0*/  LDS R5, [UR11+0x8] ;  /* 0x0000080bff057984 */ /* 0x000fe80008000800 */
[----:B--2---:R-:W1:Y:S01]  /*2ad0*/  LDS R4, [UR11+0xc] ;  /* 0x00000c0bff047984 */ /* 0x004e620008000800 */
[----:B0-----:R-:W-:-:S04]  /*2ae0*/  FMNMX3 R0, R0, UR20, R3, !PT ;  /* 0x0000001400007c76 */ /* 0x001fc8000f800003 */
[----:B-1----:R-:W-:-:S04]  /*2af0*/  FMNMX3 R0, R0, R5, R4, !PT ;  /* 0x0000000500007276 */ /* 0x002fc80007800004 */
[----:B------:R-:W-:-:S15]  /*2b00*/  R2UR UR20, R0 ;  /* 0x00000000001472ca */ /* 0x000fde00000e0000 */
.L_x_34:
[----:B------:R-:W-:Y:S05]  /*2b10*/  BRA.U !UP4, `(.L_x_30) ;  /* 0x000000010c3c7547 */ /* 0x000fea000b800000 */
[----:B------:R-:W-:Y:S02]  /*2b20*/  ULEA UR7, UR7, UR8, 0x2 ;  /* 0x0000000807077291 */ /* 0x000fe4000f8e10ff */
[----:B------:R-:W-:-:S07]  /*2b30*/  UISETP.NE.AND UP3, UPT, UR15, 0x1, UPT ;  /* 0x000000010f00788c */ /* 0x000fce000bf65270 */
[----:B------:R-:W5:Y:S02]  /*2b40*/  LDS R0, [UR7] ;  /* 0x00000007ff007984 */ /* 0x000f640008000800 */
[----:B-----5:R-:W-:-:S04]  /*2b50*/  FMNMX R0, R0, UR20, !PT ;  /* 0x0000001400007c09 */ /* 0x020fc8000f800000 */
[----:B------:R-:W-:Y:S01]  /*2b60*/  R2UR UR20, R0 ;  /* 0x00000000001472ca */ /* 0x000fe200000e0000 */
[----:B------:R-:W-:-:S14]  /*2b70*/  BRA.U !UP3, `(.L_x_30) ;  /* 0x000000010b247547 */ /* 0x000fdc000b800000 */
[----:B------:R-:W-:Y:S01]  /*2b80*/  UISETP.NE.AND UP3, UPT, UR15, 0x2, UPT ;  /* 0x000000020f00788c */ /* 0x000fe2000bf65270 */
[----:B------:R-:W5:Y:S05]  /*2b90*/  LDS R0, [UR7+0x4] ;  /* 0x00000407ff007984 */ /* 0x000f6a0008000800 */
[----:B------:R-:W-:-:S13]  /*2ba0*/  PLOP3.LUT P0, PT, PT, PT, UP3, 0x80, 0x8 ;  /* 0x000000000008781c */ /* 0x000fda0003f0f038 */
[----:B01-34-:R-:W0:Y:S01]  /*2bb0*/  @P0 LDS R3, [UR7+0x8] ;  /* 0x00000807ff030984 */ /* 0x01be220008000800 */
[----:B-----5:R-:W-:-:S04]  /*2bc0*/  FMNMX R0, R0, UR20, !PT ;  /* 0x0000001400007c09 */ /* 0x020fc8000f800000 */
[----:B------:R-:W-:-:S13]  /*2bd0*/  R2UR UR20, R0 ;  /* 0x00000000001472ca */ /* 0x000fda00000e0000 */
[----:B0-----:R-:W-:-:S04]  /*2be0*/  @P0 FMNMX R3, R3, UR20, !PT ;  /* 0x0000001403030c09 */ /* 0x001fc8000f800000 */
[----:B------:R-:W-:-:S13]  /*2bf0*/  @P0 R2UR UR7, R3 ;  /* 0x00000000030702ca */ /* 0x000fda00000e0000 */
[----:B------:R-:W-:-:S05]  /*2c00*/  @UP3 UMOV UR20, UR7 ;  /* 0x0000000700143c82 */ /* 0x000fca0008000000 */
.L_x_30:
[----:B------:R-:W-:Y:S01]  /*2c10*/  UISETP.GE.U32.AND UP3, UPT, UR40, 0x7, UPT ;  /* 0x000000072800788c */ /* 0x000fe2000bf66070 */
[----:B01-34-:R-:W-:Y:S01]  /*2c20*/  HFMA2 R3, -RZ, RZ, 0, 0 ;  /* 0x00000000ff037431 */ /* 0x01bfe200000001ff */
[----:B------:R-:W-:-:S07]  /*2c30*/  UMOV UR7, URZ ;  /* 0x000000ff00077c82 */ /* 0x000fce0008000000 */
[----:B------:R-:W-:Y:S05]  /*2c40*/  BRA.U !UP3, `(.L_x_35) ;  /* 0x000000050b3c7547 */ /* 0x000fea000b800000 */
[----:B------:R-:W-:Y:S01]  /*2c50*/  IMAD.MOV.U32 R3, RZ, RZ, RZ ;  /* 0x000000ffff037224 */ /* 0x000fe200078e00ff */
[----:B------:R-:W-:-:S06]  /*2c60*/  UMOV UR7, URZ ;  /* 0x000000ff00077c82 */ /* 0x000fcc0008000000 */
.L_x_36:
[----:B------:R-:W-:Y:S02]  /*2c70*/  ULEA UR11, UR7, UR8, 0x2 ;  /* 0x00000008070b7291 */ /* 0x000fe4000f8e10ff */
[----:B------:R-:W-:-:S04]  /*2c80*/  UIADD3 UR7, UPT, UPT, UR7, 0x8, URZ ;  /* 0x0000000807077890 */ /* 0x000fc8000fffe0ff */
[----:B------:R-:W-:-:S03]  /*2c90*/  UISETP.NE.AND UP4, UPT, UR7, UR14, UPT ;  /* 0x0000000e0700728c */ /* 0x000fc6000bf85270 */
[----:B---3--:R-:W0:Y:S04]  /*2ca0*/  LDS R0, [UR11] ;  /* 0x0000000bff007984 */ /* 0x008e280008000800 */
[----:B--2---:R-:W1:Y:S04]  /*2cb0*/  LDS R4, [UR11+0x4] ;  /* 0x0000040bff047984 */ /* 0x004e680008000800 */
[----:B------:R-:W2:Y:S04]  /*2cc0*/  LDS R8, [UR11+0x10] ;  /* 0x0000100bff087984 */ /* 0x000ea80008000800 */
[----:B------:R-:W3:Y:S04]  /*2cd0*/  LDS R5, [UR11+0x8] ;  /* 0x0000080bff057984 */ /* 0x000ee80008000800 */
[----:B------:R-:W4:Y:S04]  /*2ce0*/  LDS R6, [UR11+0xc] ;  /* 0x00000c0bff067984 */ /* 0x000f280008000800 */
[----:B------:R-:W5:Y:S04]  /*2cf0*/  LDS R10, [UR11+0x14] ;  /* 0x0000140bff0a7984 */ /* 0x000f680008000800 */
[----:B------:R-:W5:Y:S04]  /*2d00*/  LDS R11, [UR11+0x18] ;  /* 0x0000180bff0b7984 */ /* 0x000f680008000800 */
[----:B------:R-:W5:Y:S01]  /*2d10*/  LDS R12, [UR11+0x1c] ;  /* 0x00001c0bff0c7984 */ /* 0x000f620008000800 */
[----:B0-----:R-:W-:-:S04]  /*2d20*/  FADD R0, R0, -UR20 ;  /* 0x8000001400007e21 */ /* 0x001fc80008000000 */
[----:B------:R-:W-:Y:S01]  /*2d30*/  FMUL R0, R0, 1.4426950216293334961 ;  /* 0x3fb8aa3b00007820 */ /* 0x000fe20000400000 */
[----:B-1----:R-:W-:Y:S01]  /*2d40*/  FADD R4, R4, -UR20 ;  /* 0x8000001404047e21 */ /* 0x002fe20008000000 */
[----:B--2---:R-:W-:-:S03]  /*2d50*/  FADD R8, R8, -UR20 ;  /* 0x8000001408087e21 */ /* 0x004fc60008000000 */
[----:B------:R-:W-:Y:S01]  /*2d60*/  FSETP.GEU.AND P6, PT, R0, -126, PT ;  /* 0xc2fc00000000780b */ /* 0x000fe20003fce000 */
[----:B------:R-:W-:Y:S01]  /*2d70*/  FMUL R4, R4, 1.4426950216293334961 ;  /* 0x3fb8aa3b04047820 */ /* 0x000fe20000400000 */
[----:B------:R-:W-:Y:S01]  /*2d80*/  FMUL R9, R8, 1.4426950216293334961 ;  /* 0x3fb8aa3b08097820 */ /* 0x000fe20000400000 */
[----:B---3--:R-:W-:-:S03]  /*2d90*/  FADD R5, R5, -UR20 ;  /* 0x8000001405057e21 */ /* 0x008fc60008000000 */
[----:B------:R-:W-:Y:S01]  /*2da0*/  FSETP.GEU.AND P5, PT, R4, -126, PT ;  /* 0xc2fc00000400780b */ /* 0x000fe20003fae000 */
[----:B----4-:R-:W-:Y:S01]  /*2db0*/  FADD R6, R6, -UR20 ;  /* 0x8000001406067e21 */ /* 0x010fe20008000000 */
[----:B------:R-:W-:Y:S01]  /*2dc0*/  FMUL R5, R5, 1.4426950216293334961 ;  /* 0x3fb8aa3b05057820 */ /* 0x000fe20000400000 */
[----:B------:R-:W-:Y:S01]  /*2dd0*/  FSETP.GEU.AND P2, PT, R9, -126, PT ;  /* 0xc2fc00000900780b */ /* 0x000fe20003f4e000 */
[----:B-----5:R-:W-:Y:S01]  /*2de0*/  FADD R10, R10, -UR20 ;  /* 0x800000140a0a7e21 */ /* 0x020fe20008000000 */
[----:B------:R-:W-:Y:S02]  /*2df0*/  FMUL R7, R6, 1.4426950216293334961 ;  /* 0x3fb8aa3b06077820 */ /* 0x000fe40000400000 */
[----:B------:R-:W-:Y:S01]  /*2e00*/  @!P6 FMUL R0, R0, 0.5 ;  /* 0x3f0000000000e820 */ /* 0x000fe20000400000 */
[----:B------:R-:W-:Y:S01]  /*2e10*/  FSETP.GEU.AND P4, PT, R5, -126, PT ;  /* 0xc2fc00000500780b */ /* 0x000fe20003f8e000 */
[----:B------:R-:W-:Y:S01]  /*2e20*/  FADD R8, R11, -UR20 ;  /* 0x800000140b087e21 */ /* 0x000fe20008000000 */
[----:B------:R-:W-:Y:S01]  /*2e30*/  FMUL R11, R10, 1.4426950216293334961 ;  /* 0x3fb8aa3b0a0b7820 */ /* 0x000fe20000400000 */
[----:B------:R-:W-:-:S02]  /*2e40*/  FSETP.GEU.AND P3, PT, R7, -126, PT ;  /* 0xc2fc00000700780b */ /* 0x000fc40003f6e000 */
[----:B------:R-:W0:Y:S01]  /*2e50*/  MUFU.EX2 R0, R0 ;  /* 0x0000000000007308 */ /* 0x000e220000000800 */
[----:B------:R-:W-:Y:S01]  /*2e60*/  FADD R12, R12, -UR20 ;  /* 0x800000140c0c7e21 */ /* 0x000fe20008000000 */
[----:B------:R-:W-:Y:S01]  /*2e70*/  FMUL R13, R8, 1.4426950216293334961 ;  /* 0x3fb8aa3b080d7820 */ /* 0x000fe20000400000 */
[----:B------:R-:W-:Y:S01]  /*2e80*/  FSETP.GEU.AND P1, PT, R11, -126, PT ;  /* 0xc2fc00000b00780b */ /* 0x000fe20003f2e000 */
[----:B------:R-:W-:Y:S01]  /*2e90*/  @!P5 FMUL R4, R4, 0.5 ;  /* 0x3f0000000404d820 */ /* 0x000fe20000400000 */
[----:B------:R-:W-:Y:S01]  /*2ea0*/  FMUL R15, R12, 1.4426950216293334961 ;  /* 0x3fb8aa3b0c0f7820 */ /* 0x000fe20000400000 */
[----:B------:R-:W-:Y:S01]  /*2eb0*/  @!P2 FMUL R9, R9, 0.5 ;  /* 0x3f0000000909a820 */ /* 0x000fe20000400000 */
[----:B------:R-:W-:Y:S01]  /*2ec0*/  FSETP.GEU.AND P0, PT, R13, -126, PT ;  /* 0xc2fc00000d00780b */ /* 0x000fe20003f0e000 */
[----:B------:R-:W-:Y:S02]  /*2ed0*/  @!P4 FMUL R5, R5, 0.5 ;  /* 0x3f0000000505c820 */ /* 0x000fe40000400000 */
[----:B------:R-:W1:Y:S01]  /*2ee0*/  MUFU.EX2 R4, R4 ;  /* 0x0000000400047308 */ /* 0x000e620000000800 */
[----:B------:R-:W-:-:S05]  /*2ef0*/  @!P3 FMUL R7, R7, 0.5 ;  /* 0x3f0000000707b820 */ /* 0x000fca0000400000 */
[----:B------:R-:W-:Y:S01]  /*2f00*/  @!P1 FMUL R11, R11, 0.5 ;  /* 0x3f0000000b0b9820 */ /* 0x000fe20000400000 */
[----:B0-----:R-:W-:Y:S01]  /*2f10*/  @!P6 FMUL R0, R0, R0 ;  /* 0x000000000000e220 */ /* 0x001fe20000400000 */
[----:B------:R-:W-:Y:S01]  /*2f20*/  FSETP.GEU.AND P6, PT, R15, -126, PT ;  /* 0xc2fc00000f00780b */ /* 0x000fe20003fce000 */
[----:B------:R-:W0:Y:S01]  /*2f30*/  MUFU.EX2 R6, R5 ;  /* 0x0000000500067308 */ /* 0x000e220000000800 */
[----:B------:R-:W-:Y:S01]  /*2f40*/  @!P0 FMUL R13, R13, 0.5 ;  /* 0x3f0000000d0d8820 */ /* 0x000fe20000400000 */
[----:B------:R-:W-:Y:S01]  /*2f50*/  FADD R3, R0, R3 ;  /* 0x0000000300037221 */ /* 0x000fe20000000000 */
[----:B------:R3:W-:Y:S05]  /*2f60*/  STS [UR11], R0 ;  /* 0x00000000ff007988 */ /* 0x0007ea000800080b */
[----:B------:R-:W2:Y:S01]  /*2f70*/  MUFU.EX2 R8, R7 ;  /* 0x0000000700087308 */ /* 0x000ea20000000800 */
[----:B-1----:R-:W-:-:S03]  /*2f80*/  @!P5 FMUL R4, R4, R4 ;  /* 0x000000040404d220 */ /* 0x002fc60000400000 */
[----:B------:R-:W-:Y:S01]  /*2f90*/  @!P6 FMUL R15, R15, 0.5 ;  /* 0x3f0000000f0fe820 */ /* 0x000fe20000400000 */
[----:B------:R-:W-:Y:S01]  /*2fa0*/  FADD R3, R3, R4 ;  /* 0x0000000403037221 */ /* 0x000fe20000000000 */
[----:B------:R3:W-:Y:S02]  /*2fb0*/  STS [UR11+0x4], R4 ;  /* 0x00000404ff007988 */ /* 0x0007e4000800080b */
[----:B------:R-:W1:Y:S01]  /*2fc0*/  MUFU.EX2 R10, R9 ;  /* 0x00000009000a7308 */ /* 0x000e620000000800 */
[----:B0-----:R-:W-:-:S04]  /*2fd0*/  @!P4 FMUL R6, R6, R6 ;  /* 0x000000060606c220 */ /* 0x001fc80000400000 */
[----:B------:R-:W-:Y:S01]  /*2fe0*/  FADD R3, R3, R6 ;  /* 0x0000000603037221 */ /* 0x000fe20000000000 */
[----:B------:R3:W-:Y:S02]  /*2ff0*/  STS [UR11+0x8], R6 ;  /* 0x00000806ff007988 */ /* 0x0007e4000800080b */
[----:B------:R-:W0:Y:S01]  /*3000*/  MUFU.EX2 R12, R11 ;  /* 0x0000000b000c7308 */ /* 0x000e220000000800 */
[----:B--2---:R-:W-:-:S04]  /*3010*/  @!P3 FMUL R8, R8, R8 ;  /* 0x000000080808b220 */ /* 0x004fc80000400000 */
[----:B------:R-:W-:Y:S01]  /*3020*/  FADD R3, R3, R8 ;  /* 0x0000000803037221 */ /* 0x000fe20000000000 */
[----:B------:R3:W-:Y:S02]  /*3030*/  STS [UR11+0xc], R8 ;  /* 0x00000c08ff007988 */ /* 0x0007e4000800080b */
[----:B------:R-:W2:Y:S01]  /*3040*/  MUFU.EX2 R14, R13 ;  /* 0x0000000d000e7308 */ /* 0x000ea20000000800 */
[----:B-1----:R-:W-:-:S04]  /*3050*/  @!P2 FMUL R10, R10, R10 ;  /* 0x0000000a0a0aa220 */ /* 0x002fc80000400000 */
[----:B------:R-:W-:Y:S01]  /*3060*/  FADD R3, R3, R10 ;  /* 0x0000000a03037221 */ /* 0x000fe20000000000 */
[----:B------:R3:W-:Y:S02]  /*3070*/  STS [UR11+0x10], R10 ;  /* 0x0000100aff007988 */ /* 0x0007e4000800080b */
[----:B------:R-:W1:Y:S01]  /*3080*/  MUFU.EX2 R16, R15 ;  /* 0x0000000f00107308 */ /* 0x000e620000000800 */
[----:B0-----:R-:W-:-:S04]  /*3090*/  @!P1 FMUL R12, R12, R12 ;  /* 0x0000000c0c0c9220 */ /* 0x001fc80000400000 */
[----:B------:R-:W-:Y:S01]  /*30a0*/  FADD R3, R3, R12 ;  /* 0x0000000c03037221 */ /* 0x000fe20000000000 */
[----:B------:R3:W-:Y:S01]  /*30b0*/  STS [UR11+0x14], R12 ;  /* 0x0000140cff007988 */ /* 0x0007e2000800080b */
[----:B--2---:R-:W-:-:S04]  /*30c0*/  @!P0 FMUL R14, R14, R14 ;  /* 0x0000000e0e0e8220 */ /* 0x004fc80000400000 */
[----:B------:R-:W-:Y:S01]  /*30d0*/  FADD R3, R3, R14 ;  /* 0x0000000e03037221 */ /* 0x000fe20000000000 */
[----:B------:R3:W-:Y:S01]  /*30e0*/  STS [UR11+0x18], R14 ;  /* 0x0000180eff007988 */ /* 0x0007e2000800080b */
[----:B-1----:R-:W-:-:S04]  /*30f0*/  @!P6 FMUL R16, R16, R16 ;  /* 0x000000101010e220 */ /* 0x002fc80000400000 */
[----:B------:R-:W-:Y:S01]  /*3100*/  FADD R3, R3, R16 ;  /* 0x0000001003037221 */ /* 0x000fe20000000000 */
[----:B------:R3:W-:Y:S01]  /*3110*/  STS [UR11+0x1c], R16 ;  /* 0x00001c10ff007988 */ /* 0x0007e2000800080b */
[----:B------:R-:W-:Y:S05]  /*3120*/  BRA.U UP4, `(.L_x_36) ;  /* 0xfffffff904d07547 */ /* 0x000fea000b83ffff */
[----:B------:R-:W-:-:S05]  /*3130*/  UMOV UR7, UR14 ;  /* 0x0000000e00077c82 */ /* 0x000fca0008000000 */
.L_x_35:
[----:B------:R-:W-:-:S09]  /*3140*/  UISETP.NE.AND UP4, UPT, UR39, URZ, UPT ;  /* 0x000000ff2700728c */ /* 0x000fd2000bf85270 */
[----:B------:R-:W-:Y:S05]  /*3150*/  BRA.U !UP4, `(.L_x_37) ;  /* 0x000000050c307547 */ /* 0x000fea000b800000 */
[----:B------:R-:W-:Y:S02]  /*3160*/  UISETP.GE.U32.AND UP5, UPT, UR29, 0x3, UPT ;  /* 0x000000031d00788c */ /* 0x000fe4000bfa6070 */
[----:B------:R-:W-:-:S07]  /*3170*/  UISETP.NE.AND UP6, UPT, UR38, URZ, UPT ;  /* 0x000000ff2600728c */ /* 0x000fce000bfc5270 */
[----:B------:R-:W-:Y:S05]  /*3180*/  BRA.U !UP5, `(.L_x_38) ;  /* 0x000000010d987547 */ /* 0x000fea000b800000 */
[----:B------:R-:W-:Y:S02]  /*3190*/  ULEA UR11, UR7, UR8, 0x2 ;  /* 0x00000008070b7291 */ /* 0x000fe4000f8e10ff */
[----:B------:R-:W-:-:S07]  /*31a0*/  UIADD3 UR7, UPT, UPT, UR7, 0x4, URZ ;  /* 0x0000000407077890 */ /* 0x000fce000fffe0ff */
[----:B--23--:R-:W0:Y:S04]  /*31b0*/  LDS R4, [UR11+0x4] ;  /* 0x0000040bff047984 */ /* 0x00ce280008000800 */
[----:B------:R-:W1:Y:S04]  /*31c0*/  LDS R5, [UR11+0x8] ;  /* 0x0000080bff057984 */ /* 0x000e680008000800 */
[----:B------:R-:W2:Y:S04]  /*31d0*/  LDS R0, [UR11] ;  /* 0x0000000bff007984 */ /* 0x000ea80008000800 */
[----:B------:R-:W3:Y:S01]  /*31e0*/  LDS R7, [UR11+0xc] ;  /* 0x00000c0bff077984 */ /* 0x000ee20008000800 */
[----:B0-----:R-:W-:Y:S01]  /*31f0*/  FADD R4, R4, -UR20 ;  /* 0x8000001404047e21 */ /* 0x001fe20008000000 */
[----:B-1----:R-:W-:-:S03]  /*3200*/  FADD R6, R5, -UR20 ;  /* 0x8000001405067e21 */ /* 0x002fc60008000000 */
[----:B------:R-:W-:Y:S01]  /*3210*/  FMUL R5, R4, 1.4426950216293334961 ;  /* 0x3fb8aa3b04057820 */ /* 0x000fe20000400000 */
[----:B--2---:R-:W-:-:S04]  /*3220*/  FADD R0, R0, -UR20 ;  /* 0x8000001400007e21 */ /* 0x004fc80008000000 */
[----:B------:R-:W-:Y:S01]  /*3230*/  FSETP.GEU.AND P1, PT, R5, -126, PT ;  /* 0xc2fc00000500780b */ /* 0x000fe20003f2e000 */
[----:B---3--:R-:W-:Y:S01]  /*3240*/  FADD R4, R7, -UR20 ;  /* 0x8000001407047e21 */ /* 0x008fe20008000000 */
[----:B------:R-:W-:Y:S01]  /*3250*/  FMUL R0, R0, 1.4426950216293334961 ;  /* 0x3fb8aa3b00007820 */ /* 0x000fe20000400000 */
[----:B------:R-:W-:Y:S02]  /*3260*/  FMUL R7, R6, 1.4426950216293334961 ;  /* 0x3fb8aa3b06077820 */ /* 0x000fe40000400000 */
[----:B------:R-:W-:Y:S02]  /*3270*/  FMUL R9, R4, 1.4426950216293334961 ;  /* 0x3fb8aa3b04097820 */ /* 0x000fe40000400000 */
[----:B------:R-:W-:Y:S02]  /*3280*/  FSETP.GEU.AND P0, PT, R0, -126, PT ;  /* 0xc2fc00000000780b */ /* 0x000fe40003f0e000 */
[----:B------:R-:W-:Y:S02]  /*3290*/  FSETP.GEU.AND P2, PT, R7, -126, PT ;  /* 0xc2fc00000700780b */ /* 0x000fe40003f4e000 */
[----:B------:R-:W-:-:S02]  /*32a0*/  FSETP.GEU.AND P3, PT, R9, -126, PT ;  /* 0xc2fc00000900780b */ /* 0x000fc40003f6e000 */
[----:B------:R-:W-:-:S04]  /*32b0*/  @!P1 FMUL R5, R5, 0.5 ;  /* 0x3f00000005059820 */ /* 0x000fc80000400000 */
[----:B------:R-:W0:Y:S03]  /*32c0*/  MUFU.EX2 R6, R5 ;  /* 0x0000000500067308 */ /* 0x000e260000000800 */
[----:B------:R-:W-:Y:S02]  /*32d0*/  @!P0 FMUL R0, R0, 0.5 ;  /* 0x3f00000000008820 */ /* 0x000fe40000400000 */
[----:B------:R-:W-:Y:S02]  /*32e0*/  @!P2 FMUL R7, R7, 0.5 ;  /* 0x3f0000000707a820 */ /* 0x000fe40000400000 */
[----:B------:R-:W-:Y:S01]  /*32f0*/  @!P3 FMUL R9, R9, 0.5 ;  /* 0x3f0000000909b820 */ /* 0x000fe20000400000 */
[----:B------:R-:W1:Y:S08]  /*3300*/  MUFU.EX2 R4, R0 ;  /* 0x0000000000047308 */ /* 0x000e700000000800 */
[----:B------:R-:W2:Y:S01]  /*3310*/  MUFU.EX2 R8, R7 ;  /* 0x0000000700087308 */ /* 0x000ea20000000800 */
[----:B0-----:R-:W-:-:S05]  /*3320*/  @!P1 FMUL R6, R6, R6 ;  /* 0x0000000606069220 */ /* 0x001fca0000400000 */
[----:B------:R0:W-:Y:S02]  /*3330*/  STS [UR11+0x4], R6 ;  /* 0x00000406ff007988 */ /* 0x0001e4000800080b */
[----:B------:R-:W3:Y:S01]  /*3340*/  MUFU.EX2 R10, R9 ;  /* 0x00000009000a7308 */ /* 0x000ee20000000800 */
[----:B-1----:R-:W-:-:S04]  /*3350*/  @!P0 FMUL R4, R4, R4 ;  /* 0x0000000404048220 */ /* 0x002fc80000400000 */
[----:B------:R-:W-:Y:S01]  /*3360*/  FADD R3, R3, R4 ;  /* 0x0000000403037221 */ /* 0x000fe20000000000 */
[----:B------:R0:W-:Y:S01]  /*3370*/  STS [UR11], R4 ;  /* 0x00000004ff007988 */ /* 0x0001e2000800080b */
[----:B--2---:R-:W-:Y:S02]  /*3380*/  @!P2 FMUL R8, R8, R8 ;  /* 0x000000080808a220 */ /* 0x004fe40000400000 */
[----:B------:R-:W-:-:S03]  /*3390*/  FADD R3, R3, R6 ;  /* 0x0000000603037221 */ /* 0x000fc60000000000 */
[----:B------:R0:W-:Y:S01]  /*33a0*/  STS [UR11+0x8], R8 ;  /* 0x00000808ff007988 */ /* 0x0001e2000800080b */
[----:B------:R-:W-:Y:S01]  /*33b0*/  FADD R3, R3, R8 ;  /* 0x0000000803037221 */ /* 0x000fe20000000000 */
[----:B---3--:R-:W-:-:S04]  /*33c0*/  @!P3 FMUL R10, R10, R10 ;  /* 0x0000000a0a0ab220 */ /* 0x008fc80000400000 */
[----:B------:R-:W-:Y:S01]  /*33d0*/  FADD R3, R3, R10 ;  /* 0x0000000a03037221 */ /* 0x000fe20000000000 */
[----:B------:R0:W-:Y:S06]  /*33e0*/  STS [UR11+0xc], R10 ;  /* 0x00000c0aff007988 */ /* 0x0001ec000800080b */
.L_x_38:
[----:B------:R-:W-:Y:S05]  /*33f0*/  BRA.U !UP6, `(.L_x_37) ;  /* 0x000000010e887547 */ /* 0x000fea000b800000 */
[----:B------:R-:W-:Y:S02]  /*3400*/  UISETP.NE.AND UP5, UPT, UR28, URZ, UPT ;  /* 0x000000ff1c00728c */ /* 0x000fe4000bfa5270 */
[----:B------:R-:W-:-:S07]  /*3410*/  UISETP.NE.AND UP6, UPT, UR30, URZ, UPT ;  /* 0x000000ff1e00728c */ /* 0x000fce000bfc5270 */
[----:B------:R-:W-:Y:S05]  /*3420*/  BRA.U !UP5, `(.L_x_39) ;  /* 0x000000010d507547 */ /* 0x000fea000b800000 */
[----:B------:R-:W-:Y:S02]  /*3430*/  ULEA UR11, UR7, UR8, 0x2 ;  /* 0x00000008070b7291 */ /* 0x000fe4000f8e10ff */
[----:B------:R-:W-:-:S07]  /*3440*/  UIADD3 UR7, UPT, UPT, UR7, 0x2, URZ ;  /* 0x0000000207077890 */ /* 0x000fce000fffe0ff */
[----:B---3--:R-:W1:Y:S04]  /*3450*/  LDS R0, [UR11] ;  /* 0x0000000bff007984 */ /* 0x008e680008000800 */
[----:B0-2---:R-:W0:Y:S01]  /*3460*/  LDS R4, [UR11+0x4] ;  /* 0x0000040bff047984 */ /* 0x005e220008000800 */
[----:B-1----:R-:W-:Y:S01]  /*3470*/  FADD R0, R0, -UR20 ;  /* 0x8000001400007e21 */ /* 0x002fe20008000000 */
[----:B0-----:R-:W-:-:S03]  /*3480*/  FADD R4, R4, -UR20 ;  /* 0x8000001404047e21 */ /* 0x001fc60008000000 */
[----:B------:R-:W-:Y:S01]  /*3490*/  FMUL R0, R0, 1.4426950216293334961 ;  /* 0x3fb8aa3b00007820 */ /* 0x000fe20000400000 */
[----:B------:R-:W-:-:S04]  /*34a0*/  FMUL R5, R4, 1.4426950216293334961 ;  /* 0x3fb8aa3b04057820 */ /* 0x000fc80000400000 */
[----:B------:R-:W-:Y:S02]  /*34b0*/  FSETP.GEU.AND P0, PT, R0, -126, PT ;  /* 0xc2fc00000000780b */ /* 0x000fe40003f0e000 */
[----:B------:R-:W-:-:S11]  /*34c0*/  FSETP.GEU.AND P1, PT, R5, -126, PT ;  /* 0xc2fc00000500780b */ /* 0x000fd60003f2e000 */
[----:B------:R-:W-:Y:S02]  /*34d0*/  @!P0 FMUL R0, R0, 0.5 ;  /* 0x3f00000000008820 */ /* 0x000fe40000400000 */
[----:B------:R-:W-:Y:S02]  /*34e0*/  @!P1 FMUL R5, R5, 0.5 ;  /* 0x3f00000005059820 */ /* 0x000fe40000400000 */
[----:B------:R-:W0:Y:S08]  /*34f0*/  MUFU.EX2 R4, R0 ;  /* 0x0000000000047308 */ /* 0x000e300000000800 */
[----:B------:R-:W1:Y:S01]  /*3500*/  MUFU.EX2 R6, R5 ;  /* 0x0000000500067308 */ /* 0x000e620000000800 */
[----:B0-----:R-:W-:-:S04]  /*3510*/  @!P0 FMUL R4, R4, R4 ;  /* 0x0000000404048220 */ /* 0x001fc80000400000 */
[----:B------:R-:W-:Y:S01]  /*3520*/  FADD R3, R3, R4 ;  /* 0x0000000403037221 */ /* 0x000fe20000000000 */
[----:B------:R4:W-:Y:S01]  /*3530*/  STS [UR11], R4 ;  /* 0x00000004ff007988 */ /* 0x0009e2000800080b */
[----:B-1----:R-:W-:-:S04]  /*3540*/  @!P1 FMUL R6, R6, R6 ;  /* 0x0000000606069220 */ /* 0x002fc80000400000 */
[----:B------:R-:W-:Y:S01]  /*3550*/  FADD R3, R3, R6 ;  /* 0x0000000603037221 */ /* 0x000fe20000000000 */
[----:B------:R4:W-:Y:S06]  /*3560*/  STS [UR11+0x4], R6 ;  /* 0x00000406ff007988 */ /* 0x0009ec000800080b */
.L_x_39:
[----:B------:R-:W-:Y:S05]  /*3570*/  BRA.U !UP6, `(.L_x_37) ;  /* 0x000000010e287547 */ /* 0x000fea000b800000 */
[----:B------:R-:W-:-:S09]  /*3580*/  ULEA UR7, UR7, UR8, 0x2 ;  /* 0x0000000807077291 */ /* 0x000fd2000f8e10ff */
[----:B---3--:R-:W1:Y:S02]  /*3590*/  LDS R0, [UR7] ;  /* 0x00000007ff007984 */ /* 0x008e640008000800 */
[----:B-1----:R-:W-:-:S04]  /*35a0*/  FADD R0, R0, -UR20 ;  /* 0x8000001400007e21 */ /* 0x002fc80008000000 */
[----:B------:R-:W-:-:S05]  /*35b0*/  FMUL R0, R0, 1.4426950216293334961 ;  /* 0x3fb8aa3b00007820 */ /* 0x000fca0000400000 */
[----:B------:R-:W-:-:S13]  /*35c0*/  FSETP.GEU.AND P0, PT, R0, -126, PT ;  /* 0xc2fc00000000780b */ /* 0x000fda0003f0e000 */
[----:B------:R-:W-:-:S04]  /*35d0*/  @!P0 FMUL R0, R0, 0.5 ;  /* 0x3f00000000008820 */ /* 0x000fc80000400000 */
[----:B0-2-4-:R-:W0:Y:S02]  /*35e0*/  MUFU.EX2 R4, R0 ;  /* 0x0000000000047308 */ /* 0x015e240000000800 */
[----:B0-----:R-:W-:-:S04]  /*35f0*/  @!P0 FMUL R4, R4, R4 ;  /* 0x0000000404048220 */ /* 0x001fc80000400000 */
[----:B------:R-:W-:Y:S01]  /*3600*/  FADD R3, R3, R4 ;  /* 0x0000000403037221 */ /* 0x000fe20000000000 */
[----:B------:R1:W-:Y:S06]  /*3610*/  STS [UR7], R4 ;  /* 0x00000004ff007988 */ /* 0x0003ec0008000807 */
.L_x_37:
[----:B------:R-:W-:-:S09]  /*3620*/  UISETP.GT.AND UP5, UPT, UR10, URZ, UPT ;  /* 0x000000ff0a00728c */ /* 0x000fd2000bfa4270 */
[----:B------:R-:W-:Y:S05]  /*3630*/  BRA.U !UP5, `(.L_x_40) ;  /* 0x0000000d0d8c7547 */ /* 0x000fea000b800000 */
[----:B------:R-:W-:Y:S01]  /*3640*/  UMOV UR7, URZ ;  /* 0x000000ff00077c82 */ /* 0x000fe20008000000 */
[----:B------:R-:W-:Y:S05]  /*3650*/  BRA.U !UP3, `(.L_x_41) ;  /* 0x000000050bd07547 */ /* 0x000fea000b800000 */
[----:B------:R-:W-:-:S05]  /*3660*/  UMOV UR7, URZ ;  /* 0x000000ff00077c82 */ /* 0x000fca0008000000 */
.L_x_50:
[----:B------:R-:W-:Y:S01]  /*3670*/  ULEA UR10, UR7, UR8, 0x2 ;  /* 0x00000008070a7291 */ /* 0x000fe2000f8e10ff */
[----:B01234-:R-:W0:Y:S01]  /*3680*/  MUFU.RCP R4, R3 ;  /* 0x0000000300047308 */ /* 0x01fe220000001000 */
[----:B------:R-:W-:-:S04]  /*3690*/  UIADD3 UR7, UPT, UPT, UR7, 0x8, URZ ;  /* 0x0000000807077890 */ /* 0x000fc8000fffe0ff */
[----:B------:R-:W-:-:S03]  /*36a0*/  UISETP.NE.AND UP3, UPT, UR7, UR14, UPT ;  /* 0x0000000e0700728c */ /* 0x000fc6000bf65270 */
[----:B------:R-:W1:Y:S01]  /*36b0*/  LDS R0, [UR10] ;  /* 0x0000000aff007984 */ /* 0x000e620008000800 */
[----:B0-----:R-:W-:-:S04]  /*36c0*/  FFMA R5, R4, -R3, 1 ;  /* 0x3f80000004057423 */ /* 0x001fc80000000803 */
[----:B------:R-:W-:Y:S01]  /*36d0*/  FFMA R5, R4, R5, R4 ;  /* 0x0000000504057223 */ /* 0x000fe20000000004 */
[----:B-1----:R-:W0:Y:S03]  /*36e0*/  FCHK P0, R0, R3 ;  /* 0x0000000300007302 */ /* 0x002e260000000000 */
[----:B------:R-:W-:-:S04]  /*36f0*/  FFMA R4, R0, R5, RZ ;  /* 0x0000000500047223 */ /* 0x000fc800000000ff */
[----:B------:R-:W-:-:S04]  /*3700*/  FFMA R6, R4, -R3, R0 ;  /* 0x8000000304067223 */ /* 0x000fc80000000000 */
[----:B------:R-:W-:Y:S01]  /*3710*/  FFMA R4, R5, R6, R4 ;  /* 0x0000000605047223 */ /* 0x000fe20000000004 */
[----:B0-----:R-:W-:Y:S06]  /*3720*/  @!P0 BRA `(.L_x_42) ;  /* 0x00000000000c8947 */ /* 0x001fec0003800000 */
[----:B------:R-:W-:-:S07]  /*3730*/  MOV R4, 0x3750 ;  /* 0x0000375000047802 */ /* 0x000fce0000000f00 */
[----:B------:R-:W-:Y:S05]  /*3740*/  CALL.REL.NOINC `($__internal_2_$__cuda_sm3x_div_rn_noftz_f32_slowpath) ;  /* 0x0000003000787944 */ /* 0x000fea0003c00000 */
[----:B------:R-:W-:-:S07]  /*3750*/  MOV R4, R0 ;  /* 0x0000000000047202 */ /* 0x000fce0000000f00 */
.L_x_42:
[----:B------:R-:W0:Y:S01]  /*3760*/  LDS R8, [UR10+0x4] ;  /* 0x0000040aff087984 */ /* 0x000e220008000800 */
[----:B------:R-:W1:Y:S03]  /*3770*/  MUFU.RCP R0, R3 ;  /* 0x0000000300007308 */ /* 0x000e660000001000 */
[----:B------:R2:W-:Y:S01]  /*3780*/  STS [UR10], R4 ;  /* 0x00000004ff007988 */ /* 0x0005e2000800080a */
[----:B-1----:R-:W-:-:S04]  /*3790*/  FFMA R5, R0, -R3, 1 ;  /* 0x3f80000000057423 */ /* 0x002fc80000000803 */
[----:B------:R-:W-:Y:S01]  /*37a0*/  FFMA R0, R0, R5, R0 ;  /* 0x0000000500007223 */ /* 0x000fe20000000000 */
[----:B0-----:R-:W0:Y:S03]  /*37b0*/  FCHK P0, R8, R3 ;  /* 0x0000000308007302 */ /* 0x001e260000000000 */
[----:B------:R-:W-:-:S04]  /*37c0*/  FFMA R5, R0, R8, RZ ;  /* 0x0000000800057223 */ /* 0x000fc800000000ff */
[----:B------:R-:W-:-:S04]  /*37d0*/  FFMA R6, R5, -R3, R8 ;  /* 0x8000000305067223 */ /* 0x000fc80000000008 */
[----:B------:R-:W-:Y:S01]  /*37e0*/  FFMA R5, R0, R6, R5 ;  /* 0x0000000600057223 */ /* 0x000fe20000000005 */
[----:B0-2---:R-:W-:Y:S06]  /*37f0*/  @!P0 BRA `(.L_x_43) ;  /* 0x0000000000108947 */ /* 0x005fec0003800000 */
[----:B------:R-:W-:Y:S02]  /*3800*/  MOV R0, R8 ;  /* 0x0000000800007202 */ /* 0x000fe40000000f00 */
[----:B------:R-:W-:-:S07]  /*3810*/  MOV R4, 0x3830 ;  /* 0x0000383000047802 */ /* 0x000fce0000000f00 */
[----:B------:R-:W-:Y:S05]  /*3820*/  CALL.REL.NOINC `($__internal_2_$__cuda_sm3x_div_rn_noftz_f32_slowpath) ;  /* 0x0000003000407944 */ /* 0x000fea0003c00000 */
[----:B------:R-:W-:-:S07]  /*3830*/  IMAD.MOV.U32 R5, RZ, RZ, R0 ;  /* 0x000000ffff057224 */ /* 0x000fce00078e0000 */
.L_x_43:
[----:B------:R-:W0:Y:S01]  /*3840*/  LDS R9, [UR10+0x8] ;  /* 0x0000080aff097984 */ /* 0x000e220008000800 */
[----:B------:R-:W1:Y:S03]  /*3850*/  MUFU.RCP R0, R3 ;  /* 0x0000000300007308 */ /* 0x000e660000001000 */
[----:B------:R2:W-:Y:S01]  /*3860*/  STS [UR10+0x4], R5 ;  /* 0x00000405ff007988 */ /* 0x0005e2000800080a */
        /* <DEDUP_REMOVED lines=10> */
[----:B------:R-:W-:-:S07]  /*3910*/  MOV R4, R0 ;  /* 0x0000000000047202 */ /* 0x000fce0000000f00 */
.L_x_44:
        /* <DEDUP_REMOVED lines=10> */
[----:B------:R-:W-:Y:S01]  /*39c0*/  IMAD.MOV.U32 R0, RZ, RZ, R8 ;  /* 0x000000ffff007224 */ /* 0x000fe200078e0008 */
[----:B------:R-:W-:-:S07]  /*39d0*/  MOV R4, 0x39f0 ;  /* 0x000039f000047802 */ /* 0x000fce0000000f00 */
[----:B------:R-:W-:Y:S05]  /*39e0*/  CALL.REL.NOINC `($__internal_2_$__cuda_sm3x_div_rn_noftz_f32_slowpath) ;  /* 0x0000002c00d07944 */ /* 0x000fea0003c00000 */
[----:B------:R-:W-:-:S07]  /*39f0*/  MOV R5, R0 ;  /* 0x0000000000057202 */ /* 0x000fce0000000f00 */
.L_x_45:
        /* <DEDUP_REMOVED lines=14> */
.L_x_46:
        /* <DEDUP_REMOVED lines=14> */
.L_x_47:
        /* <DEDUP_REMOVED lines=14> */
.L_x_48:
        /* <DEDUP_REMOVED lines=13> */
.L_x_49:
[----:B------:R0:W-:Y:S01]  /*3d70*/  STS [UR10+0x1c], R0 ;  /* 0x00001c00ff007988 */ /* 0x0001e2000800080a */
[----:B------:R-:W-:Y:S05]  /*3d80*/  BRA.U UP3, `(.L_x_50) ;  /* 0xfffffff903387547 */ /* 0x000fea000b83ffff */
[----:B------:R-:W-:-:S05]  /*3d90*/  UMOV UR7, UR14 ;  /* 0x0000000e00077c82 */ /* 0x000fca0008000000 */
.L_x_41:
[----:B------:R-:W-:Y:S05]  /*3da0*/  BRA.U !UP4, `(.L_x_40) ;  /* 0x000000050cb07547 */ /* 0x000fea000b800000 */
[----:B------:R-:W-:-:S09]  /*3db0*/  UISETP.GE.U32.AND UP3, UPT, UR29, 0x3, UPT ;  /* 0x000000031d00788c */ /* 0x000fd2000bf66070 */
[----:B------:R-:W-:Y:S05]  /*3dc0*/  BRA.U !UP3, `(.L_x_51) ;  /* 0x000000010be47547 */ /* 0x000fea000b800000 */
[----:B------:R-:W-:Y:S01]  /*3dd0*/  ULEA UR10, UR7, UR8, 0x2 ;  /* 0x00000008070a7291 */ /* 0x000fe2000f8e10ff */
[----:B0--3--:R-:W0:Y:S08]  /*3de0*/  MUFU.RCP R0, R3 ;  /* 0x0000000300007308 */ /* 0x009e300000001000 */
[----:B------:R-:W3:Y:S01]  /*3df0*/  LDS R7, [UR10] ;  /* 0x0000000aff077984 */ /* 0x000ee20008000800 */
[----:B0-----:R-:W-:-:S04]  /*3e00*/  FFMA R5, R0, -R3, 1 ;  /* 0x3f80000000057423 */ /* 0x001fc80000000803 */
[----:B------:R-:W-:Y:S01]  /*3e10*/  FFMA R0, R0, R5, R0 ;  /* 0x0000000500007223 */ /* 0x000fe20000000000 */
[----:B---3--:R-:W0:Y:S03]  /*3e20*/  FCHK P0, R7, R3 ;  /* 0x0000000307007302 */ /* 0x008e260000000000 */
[----:B-12-4-:R-:W-:-:S04]  /*3e30*/  FFMA R4, R0, R7, RZ ;  /* 0x0000000700047223 */ /* 0x016fc800000000ff */
[----:B------:R-:W-:-:S04]  /*3e40*/  FFMA R5, R4, -R3, R7 ;  /* 0x8000000304057223 */ /* 0x000fc80000000007 */
[----:B------:R-:W-:Y:S01]  /*3e50*/  FFMA R4, R0, R5, R4 ;  /* 0x0000000500047223 */ /* 0x000fe20000000004 */
[----:B0-----:R-:W-:Y:S06]  /*3e60*/  @!P0 BRA `(.L_x_52) ;  /* 0x0000000000108947 */ /* 0x001fec0003800000 */
[----:B------:R-:W-:Y:S01]  /*3e70*/  IMAD.MOV.U32 R0, RZ, RZ, R7 ;  /* 0x000000ffff007224 */ /* 0x000fe200078e0007 */
[----:B------:R-:W-:-:S07]  /*3e80*/  MOV R4, 0x3ea0 ;  /* 0x00003ea000047802 */ /* 0x000fce0000000f00 */
[----:B------:R-:W-:Y:S05]  /*3e90*/  CALL.REL.NOINC `($__internal_2_$__cuda_sm3x_div_rn_noftz_f32_slowpath) ;  /* 0x0000002800a47944 */ /* 0x000fea0003c00000 */
[----:B------:R-:W-:-:S07]  /*3ea0*/  MOV R4, R0 ;  /* 0x0000000000047202 */ /* 0x000fce0000000f00 */
.L_x_52:
        /* <DEDUP_REMOVED lines=14> */
.L_x_53:
        /* <DEDUP_REMOVED lines=14> */
.L_x_54:
        /* <DEDUP_REMOVED lines=13> */
.L_x_55:
[----:B------:R0:W-:Y:S01]  /*4140*/  STS [UR10+0xc], R0 ;  /* 0x00000c00ff007988 */ /* 0x0001e2000800080a */
[----:B------:R-:W-:-:S12]  /*4150*/  UIADD3 UR7, UPT, UPT, UR7, 0x4, URZ ;  /* 0x0000000407077890 */ /* 0x000fd8000fffe0ff */
.L_x_51:
[----:B------:R-:W-:-:S09]  /*4160*/  UISETP.NE.AND UP3, UPT, UR38, URZ, UPT ;  /* 0x000000ff2600728c */ /* 0x000fd2000bf65270 */
[----:B------:R-:W-:Y:S05]  /*4170*/  BRA.U !UP3, `(.L_x_40) ;  /* 0x000000010bbc7547 */ /* 0x000fea000b800000 */
[----:B------:R-:W-:-:S09]  /*4180*/  UISETP.NE.AND UP3, UPT, UR28, URZ, UPT ;  /* 0x000000ff1c00728c */ /* 0x000fd2000bf65270 */
        /* <DEDUP_REMOVED lines=11> */
[----:B------:R-:W-:Y:S02]  /*4240*/  MOV R0, R7 ;  /* 0x0000000700007202 */ /* 0x000fe40000000f00 */
[----:B------:R-:W-:-:S07]  /*4250*/  MOV R4, 0x4270 ;  /* 0x0000427000047802 */ /* 0x000fce0000000f00 */
[----:B------:R-:W-:Y:S05]  /*4260*/  CALL.REL.NOINC `($__internal_2_$__cuda_sm3x_div_rn_noftz_f32_slowpath) ;  /* 0x0000002400b07944 */ /* 0x000fea0003c00000 */
[----:B------:R-:W-:-:S07]  /*4270*/  MOV R4, R0 ;  /* 0x0000000000047202 */ /* 0x000fce0000000f00 */
.L_x_57:
        /* <DEDUP_REMOVED lines=13> */
.L_x_58:
[----:B------:R0:W-:Y:S01]  /*4350*/  STS [UR10+0x4], R0 ;  /* 0x00000400ff007988 */ /* 0x0001e2000800080a */
[----:B------:R-:W-:-:S12]  /*4360*/  UIADD3 UR7, UPT, UPT, UR7, 0x2, URZ ;  /* 0x0000000207077890 */ /* 0x000fd8000fffe0ff */
.L_x_56:
        /* <DEDUP_REMOVED lines=15> */
.L_x_59:
[----:B------:R0:W-:Y:S02]  /*4460*/  STS [UR8], R0 ;  /* 0x00000000ff007988 */ /* 0x0001e40008000808 */
.L_x_40:
[----:B------:R-:W-:Y:S05]  /*4470*/  BRA.U UP0, `(.L_x_60) ;  /* 0xffffffe100747547 */ /* 0x000fea000b83ffff */
.L_x_15:
[----:B------:R-:W5:Y:S01]  /*4480*/  LDCU UR7, c[0x0][0x384] ;  /* 0x00007080ff0777ac */ /* 0x000f620008000800 */
[----:B------:R-:W1:Y:S01]  /*4490*/  LDCU UR6, c[0x0][0x3a4] ;  /* 0x00007480ff0677ac */ /* 0x000e620008000800 */
[----:B-----5:R-:W-:-:S04]  /*44a0*/  UISETP.GT.AND UP0, UPT, UR7, URZ, UPT ;  /* 0x000000ff0700728c */ /* 0x020fc8000bf04270 */
[----:B-1----:R-:W-:-:S09]  /*44b0*/  UISETP.LE.OR UP0, UPT, UR6, URZ, !UP0 ;  /* 0x000000ff0600728c */ /* 0x002fd2000c703670 */
[----:B------:R-:W-:Y:S05]  /*44c0*/  BRA.U UP0, `(.L_x_61) ;  /* 0x0000001100547547 */ /* 0x000fea000b800000 */
[----:B------:R-:W1:Y:S02]  /*44d0*/  LDCU UR6, c[0x0][0x3a0] ;  /* 0x00007400ff0677ac */ /* 0x000e640008000800 */
[----:B-1----:R-:W-:-:S09]  /*44e0*/  UISETP.GT.AND UP0, UPT, UR6, URZ, UPT ;  /* 0x000000ff0600728c */ /* 0x002fd2000bf04270 */
[----:B------:R-:W-:Y:S05]  /*44f0*/  BRA.U UP0, `(.L_x_62) ;  /* 0x0000000900687547 */ /* 0x000fea000b800000 */
[----:B------:R-:W-:-:S04]  /*4500*/  UIADD3 UR6, UPT, UPT, UR32, -0x1, URZ ;  /* 0xffffffff20067890 */ /* 0x000fc8000fffe0ff */
[----:B------:R-:W-:-:S03]  /*4510*/  UISETP.GE.U32.AND UP0, UPT, UR6, 0x7, UPT ;  /* 0x000000070600788c */ /* 0x000fc6000bf06070 */
[----:B------:R-:W-:-:S08]  /*4520*/  UMOV UR6, URZ ;  /* 0x000000ff00067c82 */ /* 0x000fd00008000000 */
.L_x_68:
[----:B-1----:R-:W1:Y:S01]  /*4530*/  LDCU UR10, c[0x0][0x3a4] ;  /* 0x00007480ff0a77ac */ /* 0x002e620008000800 */
[----:B0--3--:R-:W-:Y:S01]  /*4540*/  HFMA2 R0, -RZ, RZ, 0, 0 ;  /* 0x00000000ff007431 */ /* 0x009fe200000001ff */
[----:B------:R-:W0:Y:S01]  /*4550*/  LDCU UR8, c[0x0][0x384] ;  /* 0x00007080ff0877ac */ /* 0x000e220008000800 */
[----:B------:R-:W-:Y:S02]  /*4560*/  UISETP.GE.U32.AND UP3, UPT, UR37, 0xf, UPT ;  /* 0x0000000f2500788c */ /* 0x000fe4000bf66070 */
[----:B-1----:R-:W-:-:S04]  /*4570*/  UIMAD UR7, UR5, UR10, UR6 ;  /* 0x0000000a050772a4 */ /* 0x002fc8000f8e0206 */
[----:B0-----:R-:W-:-:S03]  /*4580*/  UIMAD UR7, UR7, UR8, URZ ;  /* 0x00000008070772a4 */ /* 0x001fc6000f8e02ff */
[----:B------:R-:W-:Y:S09]  /*4590*/  BRA.U !UP3, `(.L_x_63) ;  /* 0x000000010be07547 */ /* 0x000ff2000b800000 */
[----:B------:R-:W-:-:S07]  /*45a0*/  IMAD.MOV.U32 R0, RZ, RZ, RZ ;  /* 0x000000ffff007224 */ /* 0x000fce00078e00ff */
.L_x_64:
[----:B--234-:R-:W0:Y:S01]  /*45b0*/  LDC.64 R4, c[0x0][0x3b0] ;  /* 0x0000ec00ff047b82 */ /* 0x01ce220000000a00 */
[----:B------:R-:W-:-:S05]  /*45c0*/  IADD3 R3, PT, PT, R0, UR7, RZ ;  /* 0x0000000700037c10 */ /* 0x000fca000fffe0ff */
[----:B0-----:R-:W-:-:S05]  /*45d0*/  IMAD.WIDE.U32 R4, R3, 0x4, R4 ;  /* 0x0000000403047825 */ /* 0x001fca00078e0004 */
[----:B------:R-:W2:Y:S04]  /*45e0*/  LDG.E R13, desc[UR18][R4.64] ;  /* 0x00000012040d7981 */ /* 0x000ea8000c1e1900 */
        /* <DEDUP_REMOVED lines=15> */
[----:B------:R-:W-:-:S04]  /*46e0*/  IADD3 R0, PT, PT, R0, 0x10, RZ ;  /* 0x0000001000007810 */ /* 0x000fc80007ffe0ff */
[----:B------:R-:W-:Y:S01]  /*46f0*/  ISETP.NE.AND P0, PT, R0, UR12, PT ;  /* 0x0000000c00007c0c */ /* 0x000fe2000bf05270 */
[----:B--2---:R-:W-:Y:S01]  /*4700*/  FADD R13, RZ, R13 ;  /* 0x0000000dff0d7221 */ /* 0x004fe20000000000 */
[----:B---3--:R-:W-:-:S04]  /*4710*/  FADD R15, RZ, R14 ;  /* 0x0000000eff0f7221 */ /* 0x008fc80000000000 */
[----:B------:R0:W-:Y:S01]  /*4720*/  STG.E desc[UR18][R4.64], R13 ;  /* 0x0000000d04007986 */ /* 0x0001e2000c101912 */
[----:B----4-:R-:W-:-:S03]  /*4730*/  FADD R17, RZ, R16 ;  /* 0x00000010ff117221 */ /* 0x010fc60000000000 */
[----:B------:R1:W-:Y:S01]  /*4740*/  STG.E desc[UR18][R4.64+0x4], R15 ;  /* 0x0000040f04007986 */ /* 0x0003e2000c101912 */
[----:B-----5:R-:W-:-:S03]  /*4750*/  FADD R19, RZ, R18 ;  /* 0x00000012ff137221 */ /* 0x020fc60000000000 */
[----:B------:R2:W-:Y:S01]  /*4760*/  STG.E desc[UR18][R4.64+0x8], R17 ;  /* 0x0000081104007986 */ /* 0x0005e2000c101912 */
[----:B------:R-:W-:-:S03]  /*4770*/  FADD R23, RZ, R22 ;  /* 0x00000016ff177221 */ /* 0x000fc60000000000 */
[----:B------:R3:W-:Y:S01]  /*4780*/  STG.E desc[UR18][R4.64+0xc], R19 ;  /* 0x00000c1304007986 */ /* 0x0007e2000c101912 */
[----:B------:R-:W-:-:S03]  /*4790*/  FADD R25, RZ, R24 ;  /* 0x00000018ff197221 */ /* 0x000fc60000000000 */
[----:B------:R3:W-:Y:S01]  /*47a0*/  STG.E desc[UR18][R4.64+0x10], R23 ;  /* 0x0000101704007986 */ /* 0x0007e2000c101912 */
[----:B0-----:R-:W-:-:S03]  /*47b0*/  FADD R13, RZ, R26 ;  /* 0x0000001aff0d7221 */ /* 0x001fc60000000000 */
[----:B------:R3:W-:Y:S01]  /*47c0*/  STG.E desc[UR18][R4.64+0x14], R25 ;  /* 0x0000141904007986 */ /* 0x0007e2000c101912 */
[----:B------:R-:W-:-:S03]  /*47d0*/  FADD R27, RZ, R27 ;  /* 0x0000001bff1b7221 */ /* 0x000fc60000000000 */
        /* <DEDUP_REMOVED lines=11> */
[----:B-1----:R-:W-:-:S03]  /*4890*/  FADD R15, RZ, R8 ;  /* 0x00000008ff0f7221 */ /* 0x002fc60000000000 */
[----:B------:R3:W-:Y:S01]  /*48a0*/  STG.E desc[UR18][R4.64+0x30], R3 ;  /* 0x0000300304007986 */ /* 0x0007e2000c101912 */
[----:B------:R-:W-:-:S03]  /*48b0*/  FADD R7, RZ, R7 ;  /* 0x00000007ff077221 */ /* 0x000fc60000000000 */
[----:B------:R3:W-:Y:S01]  /*48c0*/  STG.E desc[UR18][R4.64+0x34], R15 ;  /* 0x0000340f04007986 */ /* 0x0007e2000c101912 */
[----:B--2---:R-:W-:-:S03]  /*48d0*/  FADD R17, RZ, R6 ;  /* 0x00000006ff117221 */ /* 0x004fc60000000000 */
[----:B------:R3:W-:Y:S04]  /*48e0*/  STG.E desc[UR18][R4.64+0x38], R7 ;  /* 0x0000380704007986 */ /* 0x0007e8000c101912 */
[----:B------:R3:W-:Y:S01]  /*48f0*/  STG.E desc[UR18][R4.64+0x3c], R17 ;  /* 0x00003c1104007986 */ /* 0x0007e2000c101912 */
[----:B------:R-:W-:Y:S05]  /*4900*/  @P0 BRA `(.L_x_64) ;  /* 0xfffffffc00280947 */ /* 0x000fea000383ffff */
[----:B------:R-:W-:-:S07]  /*4910*/  IMAD.U32 R0, RZ, RZ, UR12 ;  /* 0x0000000cff007e24 */ /* 0x000fce000f8e00ff */
.L_x_63:
[----:B------:R-:W-:-:S09]  /*4920*/  UISETP.NE.AND UP3, UPT, UR32, URZ, UPT ;  /* 0x000000ff2000728c */ /* 0x000fd2000bf65270 */
[----:B------:R-:W-:Y:S05]  /*4930*/  BRA.U !UP3, `(.L_x_65) ;  /* 0x000000050b487547 */ /* 0x000fea000b800000 */
[----:B------:R-:W-:Y:S01]  /*4940*/  UISETP.NE.AND UP3, UPT, UR36, URZ, UPT ;  /* 0x000000ff2400728c */ /* 0x000fe2000bf65270 */
[----:B------:R-:W-:Y:S10]  /*4950*/  BRA.U !UP0, `(.L_x_66) ;  /* 0x0000000108847547 */ /* 0x000ff4000b800000 */
[----:B--234-:R-:W0:Y:S01]  /*4960*/  LDC.64 R6, c[0x0][0x3b0] ;  /* 0x0000ec00ff067b82 */ /* 0x01ce220000000a00 */
[----:B------:R-:W-:-:S07]  /*4970*/  IADD3 R3, PT, PT, R0, UR7, RZ ;  /* 0x0000000700037c10 */ /* 0x000fce000fffe0ff */
[----:B------:R-:W1:Y:S01]  /*4980*/  LDC.64 R10, c[0x0][0x3b0] ;  /* 0x0000ec00ff0a7b82 */ /* 0x000e620000000a00 */
[----:B0-----:R-:W-:-:S05]  /*4990*/  IMAD.WIDE.U32 R6, R3, 0x4, R6 ;  /* 0x0000000403067825 */ /* 0x001fca00078e0006 */
[----:B------:R-:W2:Y:S01]  /*49a0*/  LDG.E R3, desc[UR18][R6.64] ;  /* 0x0000001206037981 */ /* 0x000ea2000c1e1900 */
[----:B------:R-:W-:-:S04]  /*49b0*/  IADD3 R5, P0, PT, R0, UR7, RZ ;  /* 0x0000000700057c10 */ /* 0x000fc8000ff1e0ff */
[----:B------:R-:W-:Y:S02]  /*49c0*/  IADD3.X R8, PT, PT, RZ, RZ, RZ, P0, !PT ;  /* 0x000000ffff087210 */ /* 0x000fe400007fe4ff */
[----:B-1----:R-:W-:-:S04]  /*49d0*/  LEA R4, P0, R5, R10, 0x2 ;  /* 0x0000000a05047211 */ /* 0x002fc800078010ff */
[----:B------:R-:W-:Y:S01]  /*49e0*/  LEA.HI.X R5, R5, R11, R8, 0x2, P0 ;  /* 0x0000000b05057211 */ /* 0x000fe200000f1408 */
[----:B--2---:R-:W-:-:S05]  /*49f0*/  FADD R3, RZ, R3 ;  /* 0x00000003ff037221 */ /* 0x004fca0000000000 */
[----:B------:R0:W-:Y:S04]  /*4a00*/  STG.E desc[UR18][R6.64], R3 ;  /* 0x0000000306007986 */ /* 0x0001e8000c101912 */
[----:B------:R-:W2:Y:S04]  /*4a10*/  LDG.E R8, desc[UR18][R4.64+0x4] ;  /* 0x0000041204087981 */ /* 0x000ea8000c1e1900 */
[----:B------:R-:W3:Y:S04]  /*4a20*/  LDG.E R10, desc[UR18][R4.64+0x8] ;  /* 0x00000812040a7981 */ /* 0x000ee8000c1e1900 */
[----:B------:R-:W0:Y:S04]  /*4a30*/  LDG.E R12, desc[UR18][R4.64+0xc] ;  /* 0x00000c12040c7981 */ /* 0x000e28000c1e1900 */
[----:B------:R-:W4:Y:S04]  /*4a40*/  LDG.E R13, desc[UR18][R4.64+0x10] ;  /* 0x00001012040d7981 */ /* 0x000f28000c1e1900 */
[----:B------:R-:W5:Y:S04]  /*4a50*/  LDG.E R14, desc[UR18][R4.64+0x14] ;  /* 0x00001412040e7981 */ /* 0x000f68000c1e1900 */
[----:B------:R-:W5:Y:S04]  /*4a60*/  LDG.E R15, desc[UR18][R4.64+0x18] ;  /* 0x00001812040f7981 */ /* 0x000f68000c1e1900 */
[----:B------:R-:W5:Y:S01]  /*4a70*/  LDG.E R16, desc[UR18][R4.64+0x1c] ;  /* 0x00001c1204107981 */ /* 0x000f62000c1e1900 */
[----:B------:R-:W-:-:S02]  /*4a80*/  VIADD R0, R0, 0x8 ;  /* 0x0000000800007836 */ /* 0x000fc40000000000 */
[----:B--2---:R-:W-:Y:S01]  /*4a90*/  FADD R9, RZ, R8 ;  /* 0x00000008ff097221 */ /* 0x004fe20000000000 */
[----:B---3--:R-:W-:-:S04]  /*4aa0*/  FADD R11, RZ, R10 ;  /* 0x0000000aff0b7221 */ /* 0x008fc80000000000 */
[----:B------:R1:W-:Y:S01]  /*4ab0*/  STG.E desc[UR18][R4.64+0x4], R9 ;  /* 0x0000040904007986 */ /* 0x0003e2000c101912 */
[----:B0-----:R-:W-:-:S03]  /*4ac0*/  FADD R3, RZ, R12 ;  /* 0x0000000cff037221 */ /* 0x001fc60000000000 */
        /* <DEDUP_REMOVED lines=8> */
[----:B------:R1:W-:Y:S04]  /*4b50*/  STG.E desc[UR18][R4.64+0x18], R15 ;  /* 0x0000180f04007986 */ /* 0x0003e8000c101912 */
[----:B------:R1:W-:Y:S02]  /*4b60*/  STG.E desc[UR18][R4.64+0x1c], R17 ;  /* 0x00001c1104007986 */ /* 0x0003e4000c101912 */
.L_x_66:
[----:B------:R-:W-:Y:S05]  /*4b70*/  BRA.U !UP3, `(.L_x_65) ;  /* 0x000000010bb87547 */ /* 0x000fea000b800000 */
[----:B------:R-:W-:Y:S02]  /*4b80*/  UISETP.GE.U32.AND UP3, UPT, UR27, 0x3, UPT ;  /* 0x000000031b00788c */ /* 0x000fe4000bf66070 */
[----:B------:R-:W-:-:S07]  /*4b90*/  UISETP.NE.AND UP4, UPT, UR35, URZ, UPT ;  /* 0x000000ff2300728c */ /* 0x000fce000bf85270 */
[----:B------:R-:W-:Y:S05]  /*4ba0*/  BRA.U !UP3, `(.L_x_67) ;  /* 0x000000010b547547 */ /* 0x000fea000b800000 */
[----:B-1234-:R-:W0:Y:S01]  /*4bb0*/  LDC.64 R4, c[0x0][0x3b0] ;  /* 0x0000ec00ff047b82 */ /* 0x01ee220000000a00 */
        /* <DEDUP_REMOVED lines=12> */
[----:B------:R-:W4:Y:S01]  /*4c80*/  LDG.E R12, desc[UR18][R4.64+0xc] ;  /* 0x00000c12040c7981 */ /* 0x000f22000c1e1900 */
[----:B------:R-:W-:-:S02]  /*4c90*/  VIADD R0, R0, 0x4 ;  /* 0x0000000400007836 */ /* 0x000fc40000000000 */
[----:B--2---:R-:W-:Y:S01]  /*4ca0*/  FADD R9, RZ, R8 ;  /* 0x00000008ff097221 */ /* 0x004fe20000000000 */
[----:B---3--:R-:W-:-:S04]  /*4cb0*/  FADD R11, RZ, R10 ;  /* 0x0000000aff0b7221 */ /* 0x008fc80000000000 */
[----:B------:R0:W-:Y:S01]  /*4cc0*/  STG.E desc[UR18][R4.64+0x4], R9 ;  /* 0x0000040904007986 */ /* 0x0001e2000c101912 */
[----:B----4-:R-:W-:-:S03]  /*4cd0*/  FADD R13, RZ, R12 ;  /* 0x0000000cff0d7221 */ /* 0x010fc60000000000 */
[----:B------:R0:W-:Y:S04]  /*4ce0*/  STG.E desc[UR18][R4.64+0x8], R11 ;  /* 0x0000080b04007986 */ /* 0x0001e8000c101912 */
[----:B------:R0:W-:Y:S02]  /*4cf0*/  STG.E desc[UR18][R4.64+0xc], R13 ;  /* 0x00000c0d04007986 */ /* 0x0001e4000c101912 */
.L_x_67:
[----:B------:R-:W-:Y:S05]  /*4d00*/  BRA.U !UP4, `(.L_x_65) ;  /* 0x000000010c547547 */ /* 0x000fea000b800000 */
[----:B01234-:R-:W0:Y:S01]  /*4d10*/  LDC.64 R4, c[0x0][0x3b0] ;  /* 0x0000ec00ff047b82 */ /* 0x01fe220000000a00 */
[----:B------:R-:W-:-:S05]  /*4d20*/  IADD3 R3, PT, PT, R0, UR7, RZ ;  /* 0x0000000700037c10 */ /* 0x000fca000fffe0ff */
[----:B0-----:R-:W-:-:S05]  /*4d30*/  IMAD.WIDE.U32 R4, R3, 0x4, R4 ;  /* 0x0000000403047825 */ /* 0x001fca00078e0004 */
[----:B------:R-:W2:Y:S01]  /*4d40*/  LDG.E R3, desc[UR18][R4.64] ;  /* 0x0000001204037981 */ /* 0x000ea2000c1e1900 */
[----:B------:R-:W-:Y:S01]  /*4d50*/  UISETP.NE.AND UP3, UPT, UR35, 0x1, UPT ;  /* 0x000000012300788c */ /* 0x000fe2000bf65270 */
[----:B--2---:R-:W-:-:S05]  /*4d60*/  FADD R3, RZ, R3 ;  /* 0x00000003ff037221 */ /* 0x004fca0000000000 */
[----:B------:R0:W-:Y:S03]  /*4d70*/  STG.E desc[UR18][R4.64], R3 ;  /* 0x0000000304007986 */ /* 0x0001e6000c101912 */
[----:B------:R-:W-:Y:S05]  /*4d80*/  BRA.U !UP3, `(.L_x_65) ;  /* 0x000000010b347547 */ /* 0x000fea000b800000 */
[----:B0-----:R-:W0:Y:S01]  /*4d90*/  LDC.64 R4, c[0x0][0x3b0] ;  /* 0x0000ec00ff047b82 */ /* 0x001e220000000a00 */
[----:B------:R-:W-:-:S04]  /*4da0*/  IADD3 R0, P0, PT, R0, UR7, RZ ;  /* 0x0000000700007c10 */ /* 0x000fc8000ff1e0ff */
[----:B------:R-:W-:Y:S02]  /*4db0*/  IADD3.X R3, PT, PT, RZ, RZ, RZ, P0, !PT ;  /* 0x000000ffff037210 */ /* 0x000fe400007fe4ff */
[----:B0-----:R-:W-:-:S04]  /*4dc0*/  LEA R4, P0, R0, R4, 0x2 ;  /* 0x0000000400047211 */ /* 0x001fc800078010ff */
[----:B------:R-:W-:-:S05]  /*4dd0*/  LEA.HI.X R5, R0, R5, R3, 0x2, P0 ;  /* 0x0000000500057211 */ /* 0x000fca00000f1403 */
[----:B------:R-:W2:Y:S01]  /*4de0*/  LDG.E R0, desc[UR18][R4.64+0x4] ;  /* 0x0000041204007981 */ /* 0x000ea2000c1e1900 */
[----:B------:R-:W-:Y:S01]  /*4df0*/  UISETP.NE.AND UP3, UPT, UR35, 0x2, UPT ;  /* 0x000000022300788c */ /* 0x000fe2000bf65270 */
[----:B--2---:R-:W-:-:S05]  /*4e00*/  FADD R3, RZ, R0 ;  /* 0x00000000ff037221 */ /* 0x004fca0000000000 */
[----:B------:R0:W-:Y:S03]  /*4e10*/  STG.E desc[UR18][R4.64+0x4], R3 ;  /* 0x0000040304007986 */ /* 0x0001e6000c101912 */
[----:B------:R-:W-:Y:S05]  /*4e20*/  BRA.U !UP3, `(.L_x_65) ;  /* 0x000000010b0c7547 */ /* 0x000fea000b800000 */
[----:B------:R-:W0:Y:S02]  /*4e30*/  LDG.E R0, desc[UR18][R4.64+0x8] ;  /* 0x0000081204007981 */ /* 0x000e24000c1e1900 */
[----:B0-----:R-:W-:-:S05]  /*4e40*/  FADD R3, RZ, R0 ;  /* 0x00000000ff037221 */ /* 0x001fca0000000000 */
[----:B------:R0:W-:Y:S02]  /*4e50*/  STG.E desc[UR18][R4.64+0x8], R3 ;  /* 0x0000080304007986 */ /* 0x0001e4000c101912 */
.L_x_65:
[----:B------:R-:W-:-:S04]  /*4e60*/  UIADD3 UR6, UPT, UPT, UR6, 0x1, URZ ;  /* 0x0000000106067890 */ /* 0x000fc8000fffe0ff */
[----:B------:R-:W-:-:S09]  /*4e70*/  UISETP.NE.AND UP3, UPT, UR6, UR10, UPT ;  /* 0x0000000a0600728c */ /* 0x000fd2000bf65270 */
[----:B------:R-:W-:Y:S05]  /*4e80*/  BRA.U !UP3, `(.L_x_61) ;  /* 0x000000050be47547 */ /* 0x000fea000b800000 */
[----:B------:R-:W-:Y:S05]  /*4e90*/  BRA `(.L_x_68) ;  /* 0xfffffff400a47947 */ /* 0x000fea000383ffff */
.L_x_62:
[----:B------:R-:W-:-:S05]  /*4ea0*/  UMOV UR6, URZ ;  /* 0x000000ff00067c82 */ /* 0x000fca0008000000 */
.L_x_75:
[----:B------:R-:W1:Y:S01]  /*4eb0*/  LDCU UR7, c[0x0][0x3a4] ;  /* 0x00007480ff0777ac */ /* 0x000e620008000800 */
[----:B0--3--:R-:W-:Y:S01]  /*4ec0*/  IMAD.MOV.U32 R0, RZ, RZ, RZ ;  /* 0x000000ffff007224 */ /* 0x009fe200078e00ff */
[----:B------:R-:W-:Y:S01]  /*4ed0*/  UMOV UR10, UR6 ;  /* 0x00000006000a7c82 */ /* 0x000fe20008000000 */
[----:B-1----:R-:W-:Y:S02]  /*4ee0*/  UIMAD UR11, UR5, UR7, UR6 ;  /* 0x00000007050b72a4 */ /* 0x002fe4000f8e0206 */
[----:B------:R-:W-:-:S04]  /*4ef0*/  UIADD3 UR6, UPT, UPT, UR6, 0x1, URZ ;  /* 0x0000000106067890 */ /* 0x000fc8000fffe0ff */
[----:B------:R-:W-:-:S11]  /*4f00*/  UISETP.NE.AND UP0, UPT, UR6, UR7, UPT ;  /* 0x000000070600728c */ /* 0x000fd6000bf05270 */
.L_x_74:
[----:B------:R-:W-:Y:S01]  /*4f10*/  UISETP.GE.U32.AND UP3, UPT, UR40, 0x7, UPT ;  /* 0x000000072800788c */ /* 0x000fe2000bf66070 */
[----:B0---4-:R-:W-:Y:S01]  /*4f20*/  HFMA2 R3, -RZ, RZ, 0, 0 ;  /* 0x00000000ff037431 */ /* 0x011fe200000001ff */
[----:B------:R-:W-:-:S07]  /*4f30*/  MOV R5, RZ ;  /* 0x000000ff00057202 */ /* 0x000fce0000000f00 */
[----:B------:R-:W-:Y:S05]  /*4f40*/  BRA.U !UP3, `(.L_x_69) ;  /* 0x000000010bac7547 */ /* 0x000fea000b800000 */
[----:B------:R-:W0:Y:S01]  /*4f50*/  LDC R5, c[0x0][0x384] ;  /* 0x0000e100ff057b82 */ /* 0x000e220000000800 */
[----:B------:R-:W-:Y:S01]  /*4f60*/  IMAD.MOV.U32 R3, RZ, RZ, RZ ;  /* 0x000000ffff037224 */ /* 0x000fe200078e00ff */
[----:B------:R-:W1:Y:S01]  /*4f70*/  LDCU UR20, c[0x0][0x3a0] ;  /* 0x00007400ff1477ac */ /* 0x000e620008000800 */
[----:B------:R-:W-:-:S05]  /*4f80*/  UMOV UR7, URZ ;  /* 0x000000ff00077c82 */ /* 0x000fca0008000000 */
.L_x_70:
[C---:B0-2---:R-:W-:Y:S01]  /*4f90*/  IMAD R4, R5.reuse, UR7, R0 ;  /* 0x0000000705047c24 */ /* 0x045fe2000f8e0200 */
[----:B-1----:R-:W-:Y:S02]  /*4fa0*/  UIMAD UR8, UR10, UR20, UR7 ;  /* 0x000000140a0872a4 */ /* 0x002fe4000f8e0207 */
[----:B------:R-:W-:Y:S02]  /*4fb0*/  UIADD3 UR7, UPT, UPT, UR7, 0x8, URZ ;  /* 0x0000000807077890 */ /* 0x000fe4000fffe0ff */
[----:B------:R-:W-:Y:S01]  /*4fc0*/  LEA R4, R4, UR25, 0x2 ;  /* 0x0000001904047c11 */ /* 0x000fe2000f8e10ff */
[----:B------:R-:W-:Y:S02]  /*4fd0*/  ULEA UR8, UR8, UR41, 0x2 ;  /* 0x0000002908087291 */ /* 0x000fe4000f8e10ff */
[----:B------:R-:W-:Y:S01]  /*4fe0*/  UISETP.NE.AND UP3, UPT, UR7, UR14, UPT ;  /* 0x0000000e0700728c */ /* 0x000fe2000bf65270 */
[C---:B------:R-:W-:Y:S01]  /*4ff0*/  LEA R6, R5.reuse, R4, 0x2 ;  /* 0x0000000405067211 */ /* 0x040fe200078e10ff */
[----:B------:R-:W-:Y:S03]  /*5000*/  LDS R13, [R4] ;  /* 0x00000000040d7984 */ /* 0x000fe60000000800 */
[C---:B------:R-:W-:Y:S01]  /*5010*/  LEA R16, R5.reuse, R6, 0x2 ;  /* 0x0000000605107211 */ /* 0x040fe200078e10ff */
[----:B------:R-:W-:Y:S04]  /*5020*/  LDS R15, [R6] ;  /* 0x00000000060f7984 */ /* 0x000fe80000000800 */
[----:B------:R-:W0:Y:S01]  /*5030*/  LDS R14, [UR8] ;  /* 0x00000008ff0e7984 */ /* 0x000e220008000800 */
[----:B------:R-:W-:-:S03]  /*5040*/  IMAD R18, R5, 0x4, R16 ;  /* 0x0000000405127824 */ /* 0x000fc600078e0210 */
[----:B------:R-:W1:Y:S02]  /*5050*/  LDS R12, [UR8+0x4] ;  /* 0x00000408ff0c7984 */ /* 0x000e640008000800 */
[C---:B------:R-:W-:Y:S02]  /*5060*/  LEA R22, R5.reuse, R18, 0x2 ;  /* 0x0000001205167211 */ /* 0x040fe400078e10ff */
[----:B------:R-:W-:Y:S02]  /*5070*/  LDS R11, [UR8+0x8] ;  /* 0x00000808ff0b7984 */ /* 0x000fe40008000800 */
[C---:B------:R-:W-:Y:S02]  /*5080*/  LEA R24, R5.reuse, R22, 0x2 ;  /* 0x0000001605187211 */ /* 0x040fe400078e10ff */
[----:B------:R-:W2:Y:S03]  /*5090*/  LDS R16, [R16] ;  /* 0x0000000010107984 */ /* 0x000ea60000000800 */
[C---:B------:R-:W-:Y:S01]  /*50a0*/  IMAD R26, R5.reuse, 0x4, R24 ;  /* 0x00000004051a7824 */ /* 0x040fe200078e0218 */
[----:B------:R-:W-:Y:S04]  /*50b0*/  LDS R10, [UR8+0xc] ;  /* 0x00000c08ff0a7984 */ /* 0x000fe80008000800 */
[----:B------:R-:W3:Y:S01]  /*50c0*/  LDS R18, [R18] ;  /* 0x0000000012127984 */ /* 0x000ee20000000800 */
[----:B------:R-:W-:-:S03]  /*50d0*/  LEA R17, R5, R26, 0x2 ;  /* 0x0000001a05117211 */ /* 0x000fc600078e10ff */
[----:B------:R-:W-:Y:S04]  /*50e0*/  LDS R9, [UR8+0x10] ;  /* 0x00001008ff097984 */ /* 0x000fe80008000800 */
[----:B------:R-:W4:Y:S04]  /*50f0*/  LDS R22, [R22] ;  /* 0x0000000016167984 */ /* 0x000f280000000800 */
[----:B------:R-:W-:Y:S04]  /*5100*/  LDS R8, [UR8+0x14] ;  /* 0x00001408ff087984 */ /* 0x000fe80008000800 */
[----:B------:R-:W5:Y:S04]  /*5110*/  LDS R24, [R24] ;  /* 0x0000000018187984 */ /* 0x000f680000000800 */
[----:B------:R-:W-:Y:S01]  /*5120*/  LDS R6, [UR8+0x18] ;  /* 0x00001808ff067984 */ /* 0x000fe20008000800 */
[----:B0-----:R-:W-:-:S03]  /*5130*/  FFMA R13, R14, R13, R3 ;  /* 0x0000000d0e0d7223 */ /* 0x001fc60000000003 */
[----:B------:R-:W0:Y:S01]  /*5140*/  LDS R7, [R26] ;  /* 0x000000001a077984 */ /* 0x000e220000000800 */
[----:B-1----:R-:W-:-:S03]  /*5150*/  FFMA R12, R12, R15, R13 ;  /* 0x0000000f0c0c7223 */ /* 0x002fc6000000000d */
[----:B------:R-:W-:Y:S04]  /*5160*/  LDS R4, [UR8+0x1c] ;  /* 0x00001c08ff047984 */ /* 0x000fe80008000800 */
[----:B------:R-:W1:Y:S01]  /*5170*/  LDS R17, [R17] ;  /* 0x0000000011117984 */ /* 0x000e620000000800 */
[----:B--2---:R-:W-:-:S04]  /*5180*/  FFMA R11, R11, R16, R12 ;  /* 0x000000100b0b7223 */ /* 0x004fc8000000000c */
[----:B---3--:R-:W-:-:S04]  /*5190*/  FFMA R10, R10, R18, R11 ;  /* 0x000000120a0a7223 */ /* 0x008fc8000000000b */
[----:B----4-:R-:W-:-:S04]  /*51a0*/  FFMA R9, R9, R22, R10 ;  /* 0x0000001609097223 */ /* 0x010fc8000000000a */
[----:B-----5:R-:W-:-:S04]  /*51b0*/  FFMA R9, R8, R24, R9 ;  /* 0x0000001808097223 */ /* 0x020fc80000000009 */
[----:B0-----:R-:W-:-:S04]  /*51c0*/  FFMA R7, R6, R7, R9 ;  /* 0x0000000706077223 */ /* 0x001fc80000000009 */
[----:B-1----:R-:W-:Y:S01]  /*51d0*/  FFMA R3, R4, R17, R7 ;  /* 0x0000001104037223 */ /* 0x002fe20000000007 */
[----:B------:R-:W-:Y:S06]  /*51e0*/  BRA.U UP3, `(.L_x_70) ;  /* 0xfffffffd03687547 */ /* 0x000fec000b83ffff */
[----:B------:R-:W-:-:S07]  /*51f0*/  MOV R5, UR14 ;  /* 0x0000000e00057c02 */ /* 0x000fce0008000f00 */
.L_x_69:
[----:B------:R-:W-:-:S09]  /*5200*/  UISETP.NE.AND UP3, UPT, UR39, URZ, UPT ;  /* 0x000000ff2700728c */ /* 0x000fd2000bf65270 */
[----:B------:R-:W-:Y:S05]  /*5210*/  BRA.U !UP3, `(.L_x_71) ;  /* 0x000000010bd47547 */ /* 0x000fea000b800000 */
[----:B------:R-:W-:Y:S02]  /*5220*/  UISETP.GE.U32.AND UP3, UPT, UR29, 0x3, UPT ;  /* 0x000000031d00788c */ /* 0x000fe4000bf66070 */
[----:B------:R-:W-:-:S07]  /*5230*/  UISETP.NE.AND UP4, UPT, UR38, URZ, UPT ;  /* 0x000000ff2600728c */ /* 0x000fce000bf85270 */
[----:B------:R-:W-:Y:S05]  /*5240*/  BRA.U !UP3, `(.L_x_72) ;  /* 0x000000010b587547 */ /* 0x000fea000b800000 */
[----:B------:R-:W0:Y:S08]  /*5250*/  LDC R13, c[0x0][0x384] ;  /* 0x0000e100ff0d7b82 */ /* 0x000e300000000800 */
[----:B--2---:R-:W1:Y:S01]  /*5260*/  LDC R4, c[0x0][0x3a0] ;  /* 0x0000e800ff047b82 */ /* 0x004e620000000800 */
[----:B0-----:R-:W-:-:S05]  /*5270*/  IMAD R6, R5, R13, R0 ;  /* 0x0000000d05067224 */ /* 0x001fca00078e0200 */
[----:B------:R-:W-:Y:S01]  /*5280*/  LEA R7, R6, UR25, 0x2 ;  /* 0x0000001906077c11 */ /* 0x000fe2000f8e10ff */
[----:B-1----:R-:W-:-:S04]  /*5290*/  IMAD R4, R4, UR10, R5 ;  /* 0x0000000a04047c24 */ /* 0x002fc8000f8e0205 */
[----:B------:R-:W-:Y:S02]  /*52a0*/  IMAD R8, R13, 0x4, R7 ;  /* 0x000000040d087824 */ /* 0x000fe400078e0207 */
[----:B------:R-:W-:Y:S01]  /*52b0*/  LDS R7, [R7] ;  /* 0x0000000007077984 */ /* 0x000fe20000000800 */
[----:B------:R-:W-:Y:S01]  /*52c0*/  LEA R4, R4, UR41, 0x2 ;  /* 0x0000002904047c11 */ /* 0x000fe2000f8e10ff */
[----:B------:R-:W-:Y:S01]  /*52d0*/  VIADD R5, R5, 0x4 ;  /* 0x0000000405057836 */ /* 0x000fe20000000000 */
[C---:B------:R-:W-:Y:S02]  /*52e0*/  LEA R10, R13.reuse, R8, 0x2 ;  /* 0x000000080d0a7211 */ /* 0x040fe400078e10ff */
[----:B------:R-:W-:Y:S02]  /*52f0*/  LDS R8, [R8] ;  /* 0x0000000008087984 */ /* 0x000fe40000000800 */
[----:B------:R-:W-:Y:S02]  /*5300*/  LEA R12, R13, R10, 0x2 ;  /* 0x0000000a0d0c7211 */ /* 0x000fe400078e10ff */
[----:B------:R-:W0:Y:S04]  /*5310*/  LDS R6, [R4] ;  /* 0x0000000004067984 */ /* 0x000e280000000800 */
[----:B------:R-:W1:Y:S04]  /*5320*/  LDS R9, [R4+0x4] ;  /* 0x0000040004097984 */ /* 0x000e680000000800 */
[----:B------:R-:W-:Y:S04]  /*5330*/  LDS R11, [R4+0x8] ;  /* 0x00000800040b7984 */ /* 0x000fe80000000800 */
[----:B------:R-:W2:Y:S04]  /*5340*/  LDS R10, [R10] ;  /* 0x000000000a0a7984 */ /* 0x000ea80000000800 */
[----:B------:R-:W-:Y:S04]  /*5350*/  LDS R13, [R4+0xc] ;  /* 0x00000c00040d7984 */ /* 0x000fe80000000800 */
[----:B------:R-:W3:Y:S01]  /*5360*/  LDS R12, [R12] ;  /* 0x000000000c0c7984 */ /* 0x000ee20000000800 */
[----:B0-----:R-:W-:-:S04]  /*5370*/  FFMA R6, R6, R7, R3 ;  /* 0x0000000706067223 */ /* 0x001fc80000000003 */
[----:B-1----:R-:W-:-:S04]  /*5380*/  FFMA R6, R9, R8, R6 ;  /* 0x0000000809067223 */ /* 0x002fc80000000006 */
[----:B--2---:R-:W-:-:S04]  /*5390*/  FFMA R6, R11, R10, R6 ;  /* 0x0000000a0b067223 */ /* 0x004fc80000000006 */
[----:B---3--:R-:W-:-:S07]  /*53a0*/  FFMA R3, R13, R12, R6 ;  /* 0x0000000c0d037223 */ /* 0x008fce0000000006 */
.L_x_72:
[----:B------:R-:W-:Y:S05]  /*53b0*/  BRA.U !UP4, `(.L_x_71) ;  /* 0x000000010c6c7547 */ /* 0x000fea000b800000 */
[----:B------:R-:W-:Y:S02]  /*53c0*/  UISETP.NE.AND UP3, UPT, UR28, URZ, UPT ;  /* 0x000000ff1c00728c */ /* 0x000fe4000bf65270 */
[----:B------:R-:W-:-:S07]  /*53d0*/  UISETP.NE.AND UP4, UPT, UR30, URZ, UPT ;  /* 0x000000ff1e00728c */ /* 0x000fce000bf85270 */
[----:B------:R-:W-:Y:S05]  /*53e0*/  BRA.U !UP3, `(.L_x_73) ;  /* 0x000000010b387547 */ /* 0x000fea000b800000 */
[----:B--2---:R-:W0:Y:S08]  /*53f0*/  LDC R6, c[0x0][0x384] ;  /* 0x0000e100ff067b82 */ /* 0x004e300000000800 */
[----:B------:R-:W1:Y:S01]  /*5400*/  LDC R4, c[0x0][0x3a0] ;  /* 0x0000e800ff047b82 */ /* 0x000e620000000800 */
[----:B0-----:R-:W-:-:S05]  /*5410*/  IMAD R7, R5, R6, R0 ;  /* 0x0000000605077224 */ /* 0x001fca00078e0200 */
[----:B------:R-:W-:Y:S01]  /*5420*/  LEA R7, R7, UR25, 0x2 ;  /* 0x0000001907077c11 */ /* 0x000fe2000f8e10ff */
[----:B-1----:R-:W-:-:S03]  /*5430*/  IMAD R4, R4, UR10, R5 ;  /* 0x0000000a04047c24 */ /* 0x002fc6000f8e0205 */
[----:B------:R-:W-:Y:S02]  /*5440*/  LEA R9, R6, R7, 0x2 ;  /* 0x0000000706097211 */ /* 0x000fe400078e10ff */
[----:B------:R-:W-:Y:S01]  /*5450*/  LDS R7, [R7] ;  /* 0x0000000007077984 */ /* 0x000fe20000000800 */
[----:B------:R-:W-:Y:S02]  /*5460*/  IADD3 R5, PT, PT, R5, 0x2, RZ ;  /* 0x0000000205057810 */ /* 0x000fe40007ffe0ff */
[----:B------:R-:W-:Y:S01]  /*5470*/  LEA R4, R4, UR41, 0x2 ;  /* 0x0000002904047c11 */ /* 0x000fe2000f8e10ff */
[----:B------:R-:W-:Y:S04]  /*5480*/  LDS R9, [R9] ;  /* 0x0000000009097984 */ /* 0x000fe80000000800 */
[----:B------:R-:W0:Y:S04]  /*5490*/  LDS R6, [R4] ;  /* 0x0000000004067984 */ /* 0x000e280000000800 */
[----:B------:R-:W1:Y:S01]  /*54a0*/  LDS R8, [R4+0x4] ;  /* 0x0000040004087984 */ /* 0x000e620000000800 */
[----:B0-----:R-:W-:-:S04]  /*54b0*/  FFMA R3, R6, R7, R3 ;  /* 0x0000000706037223 */ /* 0x001fc80000000003 */
[----:B-1----:R-:W-:-:S07]  /*54c0*/  FFMA R3, R8, R9, R3 ;  /* 0x0000000908037223 */ /* 0x002fce0000000003 */
.L_x_73:
[----:B------:R-:W-:Y:S05]  /*54d0*/  BRA.U !UP4, `(.L_x_71) ;  /* 0x000000010c247547 */ /* 0x000fea000b800000 */
[----:B--2---:R-:W0:Y:S01]  /*54e0*/  LDC R6, c[0x0][0x3a0] ;  /* 0x0000e800ff067b82 */ /* 0x004e220000000800 */
[----:B------:R-:W1:Y:S02]  /*54f0*/  LDCU UR7, c[0x0][0x384] ;  /* 0x00007080ff0777ac */ /* 0x000e640008000800 */
[----:B-1----:R-:W-:Y:S02]  /*5500*/  IMAD R4, R5, UR7, R0 ;  /* 0x0000000705047c24 */ /* 0x002fe4000f8e0200 */
[----:B0-----:R-:W-:-:S03]  /*5510*/  IMAD R5, R6, UR10, R5 ;  /* 0x0000000a06057c24 */ /* 0x001fc6000f8e0205 */
[----:B------:R-:W-:Y:S02]  /*5520*/  LEA R6, R4, UR25, 0x2 ;  /* 0x0000001904067c11 */ /* 0x000fe4000f8e10ff */
[----:B------:R-:W-:-:S04]  /*5530*/  LEA R5, R5, UR41, 0x2 ;  /* 0x0000002905057c11 */ /* 0x000fc8000f8e10ff */
[----:B------:R-:W-:Y:S04]  /*5540*/  LDS R6, [R6] ;  /* 0x0000000006067984 */ /* 0x000fe80000000800 */
[----:B------:R-:W0:Y:S02]  /*5550*/  LDS R4, [R5] ;  /* 0x0000000005047984 */ /* 0x000e240000000800 */
[----:B0-----:R-:W-:-:S07]  /*5560*/  FFMA R3, R4, R6, R3 ;  /* 0x0000000604037223 */ /* 0x001fce0000000003 */
.L_x_71:
[----:B------:R-:W0:Y:S08]  /*5570*/  LDC R9, c[0x0][0x384] ;  /* 0x0000e100ff097b82 */ /* 0x000e300000000800 */
[----:B--2---:R-:W1:Y:S01]  /*5580*/  LDC.64 R4, c[0x0][0x3b0] ;  /* 0x0000ec00ff047b82 */ /* 0x004e620000000a00 */
[----:B0-----:R-:W-:-:S04]  /*5590*/  IMAD R7, R9, UR11, R0 ;  /* 0x0000000b09077c24 */ /* 0x001fc8000f8e0200 */
[----:B-1----:R-:W-:-:S05]  /*55a0*/  IMAD.WIDE.U32 R4, R7, 0x4, R4 ;  /* 0x0000000407047825 */ /* 0x002fca00078e0004 */
[----:B------:R-:W2:Y:S01]  /*55b0*/  LDG.E R6, desc[UR18][R4.64] ;  /* 0x0000001204067981 */ /* 0x000ea2000c1e1900 */
[----:B------:R-:W-:-:S05]  /*55c0*/  VIADD R0, R0, 0x1 ;  /* 0x0000000100007836 */ /* 0x000fca0000000000 */
[----:B------:R-:W-:Y:S01]  /*55d0*/  ISETP.NE.AND P0, PT, R0, R9, PT ;  /* 0x000000090000720c */ /* 0x000fe20003f05270 */
[----:B--2---:R-:W-:-:S05]  /*55e0*/  FADD R3, R6, R3 ;  /* 0x0000000306037221 */ /* 0x004fca0000000000 */
[----:B------:R0:W-:Y:S07]  /*55f0*/  STG.E desc[UR18][R4.64], R3 ;  /* 0x0000000304007986 */ /* 0x0001ee000c101912 */
[----:B------:R-:W-:Y:S05]  /*5600*/  @P0 BRA `(.L_x_74) ;  /* 0xfffffff800400947 */ /* 0x000fea000383ffff */
[----:B------:R-:W-:Y:S05]  /*5610*/  BRA.U UP0, `(.L_x_75) ;  /* 0xfffffff900247547 */ /* 0x000fea000b83ffff */
.L_x_61:
[----:B------:R-:W5:Y:S01]  /*5620*/  LDCU UR6, c[0x0][0x3ac] ;  /* 0x00007580ff0677ac */ /* 0x000f620008000800 */
[----:B------:R-:W-:-:S04]  /*5630*/  UIADD3 UR5, UPT, UPT, UR5, 0x1, URZ ;  /* 0x0000000105057890 */ /* 0x000fc8000fffe0ff */
[----:B-----5:R-:W-:-:S09]  /*5640*/  UISETP.NE.AND UP0, UPT, UR5, UR6, UPT ;  /* 0x000000060500728c */ /* 0x020fd2000bf05270 */
[----:B------:R-:W-:Y:S05]  /*5650*/  BRA.U UP0, `(.L_x_76) ;  /* 0xffffffbd00407547 */ /* 0x000fea000b83ffff */
[----:B0--3--:R-:W0:Y:S01]  /*5660*/  LDC R0, c[0x0][0x3a8] ;  /* 0x0000ea00ff007b82 */ /* 0x009e220000000800 */
[----:B------:R-:W-:-:S06]  /*5670*/  UIADD3 UR6, UPT, UPT, UR4, 0x1, URZ ;  /* 0x0000000104067890 */ /* 0x000fcc000fffe0ff */
[----:B0-----:R-:W-:-:S13]  /*5680*/  ISETP.NE.AND P0, PT, R0, UR6, PT ;  /* 0x0000000600007c0c */ /* 0x001fda000bf05270 */
[----:B------:R-:W-:Y:S05]  /*5690*/  @!P0 EXIT ;  /* 0x000000000000894d */ /* 0x000fea0003800000 */
[----:B------:R-:W-:Y:S01]  /*56a0*/  UMOV UR4, UR6 ;  /* 0x0000000600047c82 */ /* 0x000fe20008000000 */
[----:B------:R-:W-:Y:S05]  /*56b0*/  BRA `(.L_x_77) ;  /* 0xffffffac00787947 */ /* 0x000fea000383ffff */
.L_x_4:
[----:B------:R-:W-:-:S06]  /*56c0*/  UISETP.GE.AND UP0, UPT, UR24, 0x1, UPT ;  /* 0x000000011800788c */ /* 0x000fcc000bf06270 */
[----:B------:R-:W-:-:S13]  /*56d0*/  PLOP3.LUT P0, PT, PT, PT, UP0, 0x80, 0x8 ;  /* 0x000000000008781c */ /* 0x000fda0003f0f008 */
[----:B------:R-:W-:Y:S05]  /*56e0*/  @!P0 EXIT ;  /* 0x000000000000894d */ /* 0x000fea0003800000 */
[----:B------:R-:W-:Y:S02]  /*56f0*/  ULOP3.LUT UR6, UR24, 0xf, URZ, 0xc0, !UPT ;  /* 0x0000000f18067892 */ /* 0x000fe4000f8ec0ff */
[----:B------:R-:W-:Y:S02]  /*5700*/  ULOP3.LUT UR7, UR24, 0x7, URZ, 0xc0, !UPT ;  /* 0x0000000718077892 */ /* 0x000fe4000f8ec0ff */
[----:B------:R-:W-:Y:S02]  /*5710*/  UIADD3 UR4, UPT, UPT, UR6, -0x1, URZ ;  /* 0xffffffff06047890 */ /* 0x000fe4000fffe0ff */
[----:B------:R-:W-:Y:S02]  /*5720*/  UIADD3 UR5, UPT, UPT, UR7, -0x1, URZ ;  /* 0xffffffff07057890 */ /* 0x000fe4000fffe0ff */
[----:B------:R-:W-:Y:S02]  /*5730*/  UISETP.GE.U32.AND UP0, UPT, UR4, 0x7, UPT ;  /* 0x000000070400788c */ /* 0x000fe4000bf06070 */
[----:B------:R-:W-:-:S02]  /*5740*/  ULOP3.LUT UR8, UR24, 0x7ffffff0, URZ, 0xc0, !UPT ;  /* 0x7ffffff018087892 */ /* 0x000fc4000f8ec0ff */
[----:B------:R-:W-:Y:S02]  /*5750*/  ULOP3.LUT UR10, UR24, 0x3, URZ, 0xc0, !UPT ;  /* 0x00000003180a7892 */ /* 0x000fe4000f8ec0ff */
[----:B------:R-:W-:Y:S01]  /*5760*/  UISETP.GE.U32.AND UP1, UPT, UR5, 0x3, UPT ;  /* 0x000000030500788c */ /* 0x000fe2000bf26070 */
[----:B------:R-:W-:-:S10]  /*5770*/  UMOV UR4, URZ ;  /* 0x000000ff00047c82 */ /* 0x000fd40008000000 */
.L_x_83:
[----:B0-----:R-:W0:Y:S01]  /*5780*/  LDCU UR11, c[0x0][0x3a8] ;  /* 0x00007500ff0b77ac */ /* 0x001e220008000800 */
[----:B------:R-:W-:Y:S01]  /*5790*/  HFMA2 R0, -RZ, RZ, 0, 0 ;  /* 0x00000000ff007431 */ /* 0x000fe200000001ff */
[----:B------:R-:W-:Y:S02]  /*57a0*/  UISETP.GE.U32.AND UP3, UPT, UR24, 0x10, UPT ;  /* 0x000000101800788c */ /* 0x000fe4000bf66070 */
[----:B------:R-:W-:Y:S02]  /*57b0*/  UIMAD UR5, UR24, UR4, URZ ;  /* 0x00000004180572a4 */ /* 0x000fe4000f8e02ff */
[----:B------:R-:W-:-:S04]  /*57c0*/  UIADD3 UR4, UPT, UPT, UR4, 0x1, URZ ;  /* 0x0000000104047890 */ /* 0x000fc8000fffe0ff */
[----:B0-----:R-:W-:Y:S01]  /*57d0*/  UISETP.NE.AND UP2, UPT, UR4, UR11, UPT ;  /* 0x0000000b0400728c */ /* 0x001fe2000bf45270 */
[----:B-123--:R-:W-:Y:S10]  /*57e0*/  BRA.U !UP3, `(.L_x_78) ;  /* 0x000000050b307547 */ /* 0x00eff4000b800000 */
[----:B------:R-:W-:-:S07]  /*57f0*/  MOV R0, RZ ;  /* 0x000000ff00007202 */ /* 0x000fce0000000f00 */
.L_x_79:
[----:B0-----:R-:W0:Y:S01]  /*5800*/  LDC.64 R4, c[0x0][0x390] ;  /* 0x0000e400ff047b82 */ /* 0x001e220000000a00 */
[----:B------:R-:W-:-:S07]  /*5810*/  VIADD R7, R0, UR5 ;  /* 0x0000000500077c36 */ /* 0x000fce0008000000 */
[----:B------:R-:W1:Y:S01]  /*5820*/  LDC.64 R2, c[0x0][0x398] ;  /* 0x0000e600ff027b82 */ /* 0x000e620000000a00 */
[----:B0-----:R-:W-:-:S05]  /*5830*/  IMAD.WIDE.U32 R4, R7, 0x4, R4 ;  /* 0x0000000407047825 */ /* 0x001fca00078e0004 */
[----:B------:R-:W2:Y:S01]  /*5840*/  LDG.E R10, desc[UR18][R4.64] ;  /* 0x00000012040a7981 */ /* 0x000ea2000c1e1900 */
[----:B-1----:R-:W-:-:S03]  /*5850*/  IMAD.WIDE.U32 R2, R7, 0x4, R2 ;  /* 0x0000000407027825 */ /* 0x002fc600078e0002 */
        /* <DEDUP_REMOVED lines=10> */
[C---:B------:R-:W-:Y:S01]  /*5900*/  LEA R9, R0.reuse, UR25, 0x2 ;  /* 0x0000001900097c11 */ /* 0x040fe2000f8e10ff */
        /* <DEDUP_REMOVED lines=12> */
[----:B--2---:R-:W-:Y:S04]  /*59d0*/  STS [R7], R10 ;  /* 0x0000000a07007388 */ /* 0x004fe80000000800 */
[----:B----4-:R-:W-:Y:S04]  /*59e0*/  STS [R9], R12 ;  /* 0x0000000c09007388 */ /* 0x010fe80000000800 */
[----:B---3--:R-:W-:Y:S04]  /*59f0*/  STS [R7+0x4], R14 ;  /* 0x0000040e07007388 */ /* 0x008fe80000000800 */
[----:B-----5:R-:W-:Y:S04]  /*5a00*/  STS [R9+0x4], R16 ;  /* 0x0000041009007388 */ /* 0x020fe80000000800 */
[----:B------:R-:W-:Y:S04]  /*5a10*/  STS [R7+0x8], R18 ;  /* 0x0000081207007388 */ /* 0x000fe80000000800 */
[----:B------:R0:W-:Y:S04]  /*5a20*/  STS [R9+0x8], R20 ;  /* 0x0000081409007388 */ /* 0x0001e80000000800 */
[----:B------:R1:W-:Y:S04]  /*5a30*/  STS [R7+0xc], R24 ;  /* 0x00000c1807007388 */ /* 0x0003e80000000800 */
[----:B------:R2:W-:Y:S04]  /*5a40*/  STS [R9+0xc], R28 ;  /* 0x00000c1c09007388 */ /* 0x0005e80000000800 */
[----:B0-----:R-:W3:Y:S04]  /*5a50*/  LDG.E R20, desc[UR18][R2.64+0x28] ;  /* 0x0000281202147981 */ /* 0x001ee8000c1e1900 */
[----:B-1----:R-:W4:Y:S04]  /*5a60*/  LDG.E R24, desc[UR18][R2.64+0x24] ;  /* 0x0000241202187981 */ /* 0x002f28000c1e1900 */
[----:B--2---:R-:W2:Y:S04]  /*5a70*/  LDG.E R28, desc[UR18][R2.64+0x20] ;  /* 0x00002012021c7981 */ /* 0x004ea8000c1e1900 */
[----:B------:R-:W5:Y:S04]  /*5a80*/  LDG.E R18, desc[UR18][R4.64+0x2c] ;  /* 0x00002c1204127981 */ /* 0x000f68000c1e1900 */
[----:B------:R-:W5:Y:S04]  /*5a90*/  LDG.E R16, desc[UR18][R2.64+0x2c] ;  /* 0x00002c1202107981 */ /* 0x000f68000c1e1900 */
[----:B------:R0:W-:Y:S04]  /*5aa0*/  STS [R7+0x10], R23 ;  /* 0x0000101707007388 */ /* 0x0001e80000000800 */
[----:B------:R-:W5:Y:S04]  /*5ab0*/  LDG.E R14, desc[UR18][R4.64+0x30] ;  /* 0x00003012040e7981 */ /* 0x000f68000c1e1900 */
[----:B------:R-:W5:Y:S04]  /*5ac0*/  LDG.E R12, desc[UR18][R4.64+0x34] ;  /* 0x00003412040c7981 */ /* 0x000f68000c1e1900 */
[----:B0-----:R-:W5:Y:S04]  /*5ad0*/  LDG.E R23, desc[UR18][R2.64+0x30] ;  /* 0x0000301202177981 */ /* 0x001f68000c1e1900 */
[----:B------:R-:W5:Y:S04]  /*5ae0*/  LDG.E R10, desc[UR18][R4.64+0x38] ;  /* 0x00003812040a7981 */ /* 0x000f68000c1e1900 */
[----:B------:R0:W-:Y:S04]  /*5af0*/  STS [R9+0x10], R6 ;  /* 0x0000100609007388 */ /* 0x0001e80000000800 */
[----:B0-----:R-:W5:Y:S04]  /*5b00*/  LDG.E R6, desc[UR18][R2.64+0x3c] ;  /* 0x00003c1202067981 */ /* 0x001f68000c1e1900 */
[----:B------:R0:W-:Y:S04]  /*5b10*/  STS [R7+0x14], R8 ;  /* 0x0000140807007388 */ /* 0x0001e80000000800 */
[----:B------:R0:W-:Y:S04]  /*5b20*/  STS [R9+0x14], R21 ;  /* 0x0000141509007388 */ /* 0x0001e80000000800 */
[----:B------:R0:W-:Y:S04]  /*5b30*/  STS [R7+0x18], R19 ;  /* 0x0000181307007388 */ /* 0x0001e80000000800 */
[----:B------:R0:W-:Y:S04]  /*5b40*/  STS [R9+0x18], R17 ;  /* 0x0000181109007388 */ /* 0x0001e80000000800 */
[----:B------:R0:W-:Y:S04]  /*5b50*/  STS [R7+0x1c], R15 ;  /* 0x00001c0f07007388 */ /* 0x0001e80000000800 */
[----:B------:R0:W-:Y:S04]  /*5b60*/  STS [R9+0x1c], R13 ;  /* 0x00001c0d09007388 */ /* 0x0001e80000000800 */
[----:B------:R0:W-:Y:S01]  /*5b70*/  STS [R7+0x20], R11 ;  /* 0x0000200b07007388 */ /* 0x0001e20000000800 */
[----:B------:R-:W-:-:S04]  /*5b80*/  IADD3 R0, PT, PT, R0, 0x10, RZ ;  /* 0x0000001000007810 */ /* 0x000fc80007ffe0ff */
[----:B------:R-:W-:Y:S01]  /*5b90*/  ISETP.NE.AND P0, PT, R0, UR8, PT ;  /* 0x0000000800007c0c */ /* 0x000fe2000bf05270 */
[----:B--2---:R0:W-:Y:S04]  /*5ba0*/  STS [R9+0x20], R28 ;  /* 0x0000201c09007388 */ /* 0x0041e80000000800 */
[----:B------:R0:W-:Y:S04]  /*5bb0*/  STS [R7+0x24], R26 ;  /* 0x0000241a07007388 */ /* 0x0001e80000000800 */
[----:B----4-:R0:W-:Y:S04]  /*5bc0*/  STS [R9+0x24], R24 ;  /* 0x0000241809007388 */ /* 0x0101e80000000800 */
[----:B------:R0:W-:Y:S04]  /*5bd0*/  STS [R7+0x28], R22 ;  /* 0x0000281607007388 */ /* 0x0001e80000000800 */
[----:B---3--:R0:W-:Y:S04]  /*5be0*/  STS [R9+0x28], R20 ;  /* 0x0000281409007388 */ /* 0x0081e80000000800 */
        /* <DEDUP_REMOVED lines=9> */
[----:B------:R0:W-:Y:S01]  /*5c80*/  STS [R9+0x3c], R6 ;  /* 0x00003c0609007388 */ /* 0x0001e20000000800 */
[----:B------:R-:W-:Y:S05]  /*5c90*/  @P0 BRA `(.L_x_79) ;  /* 0xfffffff800d80947 */ /* 0x000fea000383ffff */
[----:B------:R-:W-:-:S07]  /*5ca0*/  MOV R0, UR8 ;  /* 0x0000000800007c02 */ /* 0x000fce0008000f00 */
.L_x_78:
[----:B------:R-:W-:-:S09]  /*5cb0*/  UISETP.NE.AND UP3, UPT, UR6, URZ, UPT ;  /* 0x000000ff0600728c */ /* 0x000fd2000bf65270 */
[----:B------:R-:W-:Y:S05]  /*5cc0*/  BRA.U !UP3, `(.L_x_80) ;  /* 0x000000050be07547 */ /* 0x000fea000b800000 */
[----:B------:R-:W-:Y:S01]  /*5cd0*/  UISETP.NE.AND UP3, UPT, UR7, URZ, UPT ;  /* 0x000000ff0700728c */ /* 0x000fe2000bf65270 */
[----:B------:R-:W-:Y:S10]  /*5ce0*/  BRA.U !UP0, `(.L_x_81) ;  /* 0x0000000108c47547 */ /* 0x000ff4000b800000 */
[----:B0-----:R-:W0:Y:S01]  /*5cf0*/  LDC.64 R6, c[0x0][0x390] ;  /* 0x0000e400ff067b82 */ /* 0x001e220000000a00 */
[----:B------:R-:W1:Y:S01]  /*5d00*/  LDCU.128 UR12, c[0x0][0x390] ;  /* 0x00007200ff0c77ac */ /* 0x000e620008000c00 */
[C---:B------:R-:W-:Y:S02]  /*5d10*/  IADD3 R10, P0, PT, R0.reuse, UR5, RZ ;  /* 0x00000005000a7c10 */ /* 0x040fe4000ff1e0ff */
[----:B------:R-:W-:Y:S02]  /*5d20*/  IADD3 R3, PT, PT, R0, UR5, RZ ;  /* 0x0000000500037c10 */ /* 0x000fe4000fffe0ff */
[C---:B------:R-:W-:Y:S01]  /*5d30*/  SHF.L.U32 R2, R10.reuse, 0x2, RZ ;  /* 0x000000020a027819 */ /* 0x040fe200000006ff */
[----:B------:R-:W-:Y:S01]  /*5d40*/  IMAD.X R5, RZ, RZ, RZ, P0 ;  /* 0x000000ffff057224 */ /* 0x000fe200000e06ff */
[----:B------:R-:W2:Y:S04]  /*5d50*/  LDC.64 R8, c[0x0][0x398] ;  /* 0x0000e600ff087b82 */ /* 0x000ea80000000a00 */
[----:B------:R-:W-:-:S02]  /*5d60*/  SHF.L.U64.HI R10, R10, 0x2, R5 ;  /* 0x000000020a0a7819 */ /* 0x000fc40000010205 */
[C---:B-1----:R-:W-:Y:S02]  /*5d70*/  IADD3 R4, P0, PT, R2.reuse, UR12, RZ ;  /* 0x0000000c02047c10 */ /* 0x042fe4000ff1e0ff */
[----:B------:R-:W-:Y:S02]  /*5d80*/  IADD3 R2, P1, PT, R2, UR14, RZ ;  /* 0x0000000e02027c10 */ /* 0x000fe4000ff3e0ff */
[----:B------:R-:W-:Y:S01]  /*5d90*/  IADD3.X R5, PT, PT, R10, UR13, RZ, P0, !PT ;  /* 0x0000000d0a057c10 */ /* 0x000fe200087fe4ff */
[----:B0-----:R-:W-:-:S04]  /*5da0*/  IMAD.WIDE.U32 R6, R3, 0x4, R6 ;  /* 0x0000000403067825 */ /* 0x001fc800078e0006 */
[----:B------:R-:W3:Y:S01]  /*5db0*/  LDG.E R14, desc[UR18][R4.64+0x8] ;  /* 0x00000812040e7981 */ /* 0x000ee2000c1e1900 */
[----:B--2---:R-:W-:Y:S01]  /*5dc0*/  IMAD.WIDE.U32 R8, R3, 0x4, R8 ;  /* 0x0000000403087825 */ /* 0x004fe200078e0008 */
[----:B------:R-:W-:Y:S02]  /*5dd0*/  IADD3.X R3, PT, PT, R10, UR15, RZ, P1, !PT ;  /* 0x0000000f0a037c10 */ /* 0x000fe40008ffe4ff */
[----:B------:R0:W2:Y:S04]  /*5de0*/  LDG.E R6, desc[UR18][R6.64] ;  /* 0x0000001206067981 */ /* 0x0000a8000c1e1900 */
[----:B------:R1:W4:Y:S04]  /*5df0*/  LDG.E R8, desc[UR18][R8.64] ;  /* 0x0000001208087981 */ /* 0x000328000c1e1900 */
[----:B------:R-:W5:Y:S04]  /*5e00*/  LDG.E R10, desc[UR18][R4.64+0x4] ;  /* 0x00000412040a7981 */ /* 0x000f68000c1e1900 */
[----:B------:R-:W3:Y:S04]  /*5e10*/  LDG.E R12, desc[UR18][R2.64+0x4] ;  /* 0x00000412020c7981 */ /* 0x000ee8000c1e1900 */
        /* <DEDUP_REMOVED lines=10> */
[----:B------:R-:W3:Y:S01]  /*5ec0*/  LDG.E R17, desc[UR18][R2.64+0x1c] ;  /* 0x00001c1202117981 */ /* 0x000ee2000c1e1900 */
[----:B0-----:R-:W-:-:S02]  /*5ed0*/  LEA R7, R0, UR9, 0x2 ;  /* 0x0000000900077c11 */ /* 0x001fc4000f8e10ff */
[C---:B-1----:R-:W-:Y:S01]  /*5ee0*/  LEA R9, R0.reuse, UR25, 0x2 ;  /* 0x0000001900097c11 */ /* 0x042fe2000f8e10ff */
[----:B------:R-:W-:Y:S02]  /*5ef0*/  VIADD R0, R0, 0x8 ;  /* 0x0000000800007836 */ /* 0x000fe40000000000 */
[----:B--2---:R1:W-:Y:S04]  /*5f00*/  STS [R7], R6 ;  /* 0x0000000607007388 */ /* 0x0043e80000000800 */
[----:B----4-:R1:W-:Y:S04]  /*5f10*/  STS [R9], R8 ;  /* 0x0000000809007388 */ /* 0x0103e80000000800 */
[----:B-----5:R1:W-:Y:S04]  /*5f20*/  STS [R7+0x4], R10 ;  /* 0x0000040a07007388 */ /* 0x0203e80000000800 */
[----:B---3--:R1:W-:Y:S04]  /*5f30*/  STS [R9+0x4], R12 ;  /* 0x0000040c09007388 */ /* 0x0083e80000000800 */
        /* <DEDUP_REMOVED lines=12> */
.L_x_81:
[----:B------:R-:W-:Y:S05]  /*6000*/  BRA.U !UP3, `(.L_x_80) ;  /* 0x000000050b107547 */ /* 0x000fea000b800000 */
[----:B------:R-:W-:Y:S01]  /*6010*/  UISETP.NE.AND UP3, UPT, UR10, URZ, UPT ;  /* 0x000000ff0a00728c */ /* 0x000fe2000bf65270 */
[----:B------:R-:W-:Y:S10]  /*6020*/  BRA.U !UP1, `(.L_x_82) ;  /* 0x0000000109847547 */ /* 0x000ff4000b800000 */
[----:B01----:R-:W0:Y:S01]  /*6030*/  LDC.64 R6, c[0x0][0x390] ;  /* 0x0000e400ff067b82 */ /* 0x003e220000000a00 */
[----:B------:R-:W1:Y:S01]  /*6040*/  LDCU.128 UR12, c[0x0][0x390] ;  /* 0x00007200ff0c77ac */ /* 0x000e620008000c00 */
[C---:B------:R-:W-:Y:S01]  /*6050*/  IADD3 R2, P0, PT, R0.reuse, UR5, RZ ;  /* 0x0000000500027c10 */ /* 0x040fe2000ff1e0ff */
[----:B------:R-:W-:-:S03]  /*6060*/  VIADD R3, R0, UR5 ;  /* 0x0000000500037c36 */ /* 0x000fc60008000000 */
[----:B------:R-:W-:Y:S02]  /*6070*/  IADD3.X R5, PT, PT, RZ, RZ, RZ, P0, !PT ;  /* 0x000000ffff057210 */ /* 0x000fe400007fe4ff */
[----:B------:R-:W2:Y:S01]  /*6080*/  LDC.64 R8, c[0x0][0x398] ;  /* 0x0000e600ff087b82 */ /* 0x000ea20000000a00 */
[C---:B------:R-:W-:Y:S02]  /*6090*/  SHF.L.U32 R4, R2.reuse, 0x2, RZ ;  /* 0x0000000202047819 */ /* 0x040fe400000006ff */
[----:B------:R-:W-:Y:S02]  /*60a0*/  SHF.L.U64.HI R5, R2, 0x2, R5 ;  /* 0x0000000202057819 */ /* 0x000fe40000010205 */
[C---:B-1----:R-:W-:Y:S02]  /*60b0*/  IADD3 R2, P0, PT, R4.reuse, UR12, RZ ;  /* 0x0000000c04027c10 */ /* 0x042fe4000ff1e0ff */
[----:B------:R-:W-:Y:S01]  /*60c0*/  IADD3 R4, P1, PT, R4, UR14, RZ ;  /* 0x0000000e04047c10 */ /* 0x000fe2000ff3e0ff */
[----:B0-----:R-:W-:-:S06]  /*60d0*/  IMAD.WIDE.U32 R6, R3, 0x4, R6 ;  /* 0x0000000403067825 */ /* 0x001fcc00078e0006 */
[----:B------:R-:W3:Y:S01]  /*60e0*/  LDG.E R6, desc[UR18][R6.64] ;  /* 0x0000001206067981 */ /* 0x000ee2000c1e1900 */
[----:B--2---:R-:W-:Y:S01]  /*60f0*/  IMAD.WIDE.U32 R8, R3, 0x4, R8 ;  /* 0x0000000403087825 */ /* 0x004fe200078e0008 */
[C---:B------:R-:W-:Y:S02]  /*6100*/  IADD3.X R3, PT, PT, R5.reuse, UR13, RZ, P0, !PT ;  /* 0x0000000d05037c10 */ /* 0x040fe400087fe4ff */
[----:B------:R-:W-:-:S03]  /*6110*/  IADD3.X R5, PT, PT, R5, UR15, RZ, P1, !PT ;  /* 0x0000000f05057c10 */ /* 0x000fc60008ffe4ff */
        /* <DEDUP_REMOVED lines=8> */
[C---:B------:R-:W-:Y:S02]  /*61a0*/  LEA R13, R0.reuse, UR25, 0x2 ;  /* 0x00000019000d7c11 */ /* 0x040fe4000f8e10ff */
[----:B------:R-:W-:Y:S01]  /*61b0*/  IADD3 R0, PT, PT, R0, 0x4, RZ ;  /* 0x0000000400007810 */ /* 0x000fe20007ffe0ff */
[----:B---3--:R3:W-:Y:S04]  /*61c0*/  STS [R11], R6 ;  /* 0x000000060b007388 */ /* 0x0087e80000000800 */
[----:B--2---:R3:W-:Y:S04]  /*61d0*/  STS [R13], R8 ;  /* 0x000000080d007388 */ /* 0x0047e80000000800 */
[----:B----4-:R3:W-:Y:S04]  /*61e0*/  STS [R11+0x4], R10 ;  /* 0x0000040a0b007388 */ /* 0x0107e80000000800 */
[----:B-----5:R3:W-:Y:S04]  /*61f0*/  STS [R13+0x4], R12 ;  /* 0x0000040c0d007388 */ /* 0x0207e80000000800 */
[----:B------:R3:W-:Y:S04]  /*6200*/  STS [R11+0x8], R14 ;  /* 0x0000080e0b007388 */ /* 0x0007e80000000800 */
[----:B------:R3:W-:Y:S04]  /*6210*/  STS [R13+0x8], R16 ;  /* 0x000008100d007388 */ /* 0x0007e80000000800 */
[----:B------:R3:W-:Y:S04]  /*6220*/  STS [R11+0xc], R18 ;  /* 0x00000c120b007388 */ /* 0x0007e80000000800 */
[----:B------:R3:W-:Y:S02]  /*6230*/  STS [R13+0xc], R20 ;  /* 0x00000c140d007388 */ /* 0x0007e40000000800 */
.L_x_82:
[----:B------:R-:W-:Y:S05]  /*6240*/  BRA.U !UP3, `(.L_x_80) ;  /* 0x000000010b807547 */ /* 0x000fea000b800000 */
[----:B------:R-:W2:Y:S01]  /*6250*/  LDC.64 R2, c[0x0][0x390] ;  /* 0x0000e400ff027b82 */ /* 0x000ea20000000a00 */
[----:B01----:R-:W-:-:S07]  /*6260*/  IADD3 R7, PT, PT, R0, UR5, RZ ;  /* 0x0000000500077c10 */ /* 0x003fce000fffe0ff */
[----:B------:R-:W0:Y:S01]  /*6270*/  LDC.64 R4, c[0x0][0x398] ;  /* 0x0000e600ff047b82 */ /* 0x000e220000000a00 */
[----:B--2---:R-:W-:-:S06]  /*6280*/  IMAD.WIDE.U32 R2, R7, 0x4, R2 ;  /* 0x0000000407027825 */ /* 0x004fcc00078e0002 */
[----:B------:R-:W2:Y:S01]  /*6290*/  LDG.E R2, desc[UR18][R2.64] ;  /* 0x0000001202027981 */ /* 0x000ea2000c1e1900 */
[----:B0-----:R-:W-:-:S06]  /*62a0*/  IMAD.WIDE.U32 R4, R7, 0x4, R4 ;  /* 0x0000000407047825 */ /* 0x001fcc00078e0004 */
[----:B------:R-:W4:Y:S01]  /*62b0*/  LDG.E R4, desc[UR18][R4.64] ;  /* 0x0000001204047981 */ /* 0x000f22000c1e1900 */
[C---:B------:R-:W-:Y:S02]  /*62c0*/  LEA R9, R0.reuse, UR9, 0x2 ;  /* 0x0000000900097c11 */ /* 0x040fe4000f8e10ff */
[----:B---3--:R-:W-:Y:S01]  /*62d0*/  LEA R11, R0, UR25, 0x2 ;  /* 0x00000019000b7c11 */ /* 0x008fe2000f8e10ff */
[----:B------:R-:W-:Y:S02]  /*62e0*/  UISETP.NE.AND UP3, UPT, UR10, 0x1, UPT ;  /* 0x000000010a00788c */ /* 0x000fe4000bf65270 */
[----:B--2---:R2:W-:Y:S04]  /*62f0*/  STS [R9], R2 ;  /* 0x0000000209007388 */ /* 0x0045e80000000800 */
[----:B----4-:R2:W-:Y:S03]  /*6300*/  STS [R11], R4 ;  /* 0x000000040b007388 */ /* 0x0105e60000000800 */
[----:B------:R-:W-:Y:S05]  /*6310*/  BRA.U !UP3, `(.L_x_80) ;  /* 0x000000010b4c7547 */ /* 0x000fea000b800000 */
[----:B------:R-:W0:Y:S01]  /*6320*/  LDCU.128 UR12, c[0x0][0x390] ;  /* 0x00007200ff0c77ac */ /* 0x000e220008000c00 */
[----:B------:R-:W-:Y:S01]  /*6330*/  IADD3 R0, P0, PT, R0, UR5, RZ ;  /* 0x0000000500007c10 */ /* 0x000fe2000ff1e0ff */
[----:B------:R-:W-:-:S03]  /*6340*/  UISETP.NE.AND UP3, UPT, UR10, 0x2, UPT ;  /* 0x000000020a00788c */ /* 0x000fc6000bf65270 */
[----:B--2---:R-:W-:Y:S01]  /*6350*/  SHF.L.U32 R4, R0, 0x2, RZ ;  /* 0x0000000200047819 */ /* 0x004fe200000006ff */
[----:B------:R-:W-:Y:S02]  /*6360*/  IMAD.X R3, RZ, RZ, RZ, P0 ;  /* 0x000000ffff037224 */ /* 0x000fe400000e06ff */
[----:B------:R-:W-:-:S03]  /*6370*/  PLOP3.LUT P2, PT, PT, PT, UP3, 0x80, 0x8 ;  /* 0x000000000008781c */ /* 0x000fc60003f4f038 */
[----:B------:R-:W-:Y:S02]  /*6380*/  SHF.L.U64.HI R0, R0, 0x2, R3 ;  /* 0x0000000200007819 */ /* 0x000fe40000010203 */
        /* <DEDUP_REMOVED lines=12> */
.L_x_80:
[----:B------:R-:W-:Y:S05]  /*6450*/  BRA.U UP2, `(.L_x_83) ;  /* 0xfffffff102c87547 */ /* 0x000fea000b83ffff */
[----:B------:R-:W-:Y:S05]  /*6460*/  EXIT ;  /* 0x000000000000794d */ /* 0x000fea0003800000 */
        .weak           $__internal_0_$__cuda_sm20_rcp_rn_f32_slowpath
        .type           $__internal_0_$__cuda_sm20_rcp_rn_f32_slowpath,@function
        .size           $__internal_0_$__cuda_sm20_rcp_rn_f32_slowpath,($__internal_1_$__cuda_sm20_sqrt_rn_f32_slowpath - $__internal_0_$__cuda_sm20_rcp_rn_f32_slowpath)
$__internal_0_$__cuda_sm20_rcp_rn_f32_slowpath:
[----:B------:R-:W-:-:S04]  /*6470*/  SHF.L.U32 R3, R0, 0x1, RZ ;  /* 0x0000000100037819 */ /* 0x000fc800000006ff */
[----:B------:R-:W-:-:S04]  /*6480*/  SHF.R.U32.HI R8, RZ, 0x18, R3 ;  /* 0x00000018ff087819 */ /* 0x000fc80000011603 */
[----:B------:R-:W-:-:S13]  /*6490*/  ISETP.NE.U32.AND P0, PT, R8, RZ, PT ;  /* 0x000000ff0800720c */ /* 0x000fda0003f05070 */
[----:B------:R-:W-:Y:S05]  /*64a0*/  @P0 BRA `(.L_x_84) ;  /* 0x00000000002c0947 */ /* 0x000fea0003800000 */
[----:B------:R-:W-:-:S05]  /*64b0*/  IMAD.SHL.U32 R3, R0, 0x2, RZ ;  /* 0x0000000200037824 */ /* 0x000fca00078e00ff */
[----:B------:R-:W-:-:S13]  /*64c0*/  ISETP.NE.AND P0, PT, R3, RZ, PT ;  /* 0x000000ff0300720c */ /* 0x000fda0003f05270 */
[----:B------:R2:W3:Y:S01]  /*64d0*/  @!P0 MUFU.RCP R3, R0 ;  /* 0x0000000000038308 */ /* 0x0004e20000001000 */
[----:B------:R-:W-:Y:S05]  /*64e0*/  @!P0 BRA `(.L_x_85) ;  /* 0x0000000000a48947 */ /* 0x000fea0003800000 */
[----:B------:R-:W-:-:S04]  /*64f0*/  FFMA R4, R0, 1.84467440737095516160e+19, RZ ;  /* 0x5f80000000047823 */ /* 0x000fc800000000ff */
[----:B---3--:R-:W2:Y:S02]  /*6500*/  MUFU.RCP R3, R4 ;  /* 0x0000000400037308 */ /* 0x008ea40000001000 */
[----:B--2---:R-:W-:-:S04]  /*6510*/  FFMA R0, R4, R3, -1 ;  /* 0xbf80000004007423 */ /* 0x004fc80000000003 */
[----:B------:R-:W-:-:S04]  /*6520*/  FADD.FTZ R0, -R0, -RZ ;  /* 0x800000ff00007221 */ /* 0x000fc80000010100 */
[----:B------:R-:W-:-:S04]  /*6530*/  FFMA R0, R3, R0, R3 ;  /* 0x0000000003007223 */ /* 0x000fc80000000003 */
[----:B------:R-:W-:Y:S01]  /*6540*/  FFMA R3, R0, 1.84467440737095516160e+19, RZ ;  /* 0x5f80000000037823 */ /* 0x000fe200000000ff */
[----:B------:R-:W-:Y:S06]  /*6550*/  BRA `(.L_x_85) ;  /* 0x0000000000887947 */ /* 0x000fec0003800000 */
.L_x_84:
[----:B------:R-:W-:-:S04]  /*6560*/  IADD3 R10, PT, PT, R8, -0xfd, RZ ;  /* 0xffffff03080a7810 */ /* 0x000fc80007ffe0ff */
[----:B------:R-:W-:-:S13]  /*6570*/  ISETP.GT.U32.AND P0, PT, R10, 0x1, PT ;  /* 0x000000010a00780c */ /* 0x000fda0003f04070 */
[----:B------:R-:W-:Y:S05]  /*6580*/  @P0 BRA `(.L_x_86) ;  /* 0x0000000000780947 */ /* 0x000fea0003800000 */
[----:B------:R-:W-:Y:S02]  /*6590*/  LOP3.LUT R3, R0, 0x7fffff, RZ, 0xc0, !PT ;  /* 0x007fffff00037812 */ /* 0x000fe400078ec0ff */
[----:B------:R-:W-:Y:S02]  /*65a0*/  MOV R7, 0x3 ;  /* 0x0000000300077802 */ /* 0x000fe40000000f00 */
[----:B------:R-:W-:Y:S02]  /*65b0*/  LOP3.LUT R3, R3, 0x3f800000, RZ, 0xfc, !PT ;  /* 0x3f80000003037812 */ /* 0x000fe400078efcff */
[----:B------:R-:W-:Y:S02]  /*65c0*/  SHF.L.U32 R7, R7, R10, RZ ;  /* 0x0000000a07077219 */ /* 0x000fe400000006ff */
[----:B------:R-:W0:Y:S02]  /*65d0*/  MUFU.RCP R4, R3 ;  /* 0x0000000300047308 */ /* 0x000e240000001000 */
[----:B0-----:R-:W-:-:S04]  /*65e0*/  FFMA R5, R3, R4, -1 ;  /* 0xbf80000003057423 */ /* 0x001fc80000000004 */
[----:B------:R-:W-:-:S04]  /*65f0*/  FADD.FTZ R5, -R5, -RZ ;  /* 0x800000ff05057221 */ /* 0x000fc80000010100 */
[CCC-:B------:R-:W-:Y:S01]  /*6600*/  FFMA.RM R6, R4.reuse, R5.reuse, R4.reuse ;  /* 0x0000000504067223 */ /* 0x1c0fe20000004004 */
[----:B------:R-:W-:-:S04]  /*6610*/  FFMA.RP R5, R4, R5, R4 ;  /* 0x0000000504057223 */ /* 0x000fc80000008004 */
[C---:B------:R-:W-:Y:S02]  /*6620*/  LOP3.LUT R4, R6.reuse, 0x7fffff, RZ, 0xc0, !PT ;  /* 0x007fffff06047812 */ /* 0x040fe400078ec0ff */
[----:B------:R-:W-:Y:S02]  /*6630*/  FSETP.NEU.FTZ.AND P0, PT, R6, R5, PT ;  /* 0x000000050600720b */ /* 0x000fe40003f1d000 */
[----:B------:R-:W-:Y:S02]  /*6640*/  LOP3.LUT R4, R4, 0x800000, RZ, 0xfc, !PT ;  /* 0x0080000004047812 */ /* 0x000fe400078efcff */
[----:B------:R-:W-:Y:S02]  /*6650*/  SEL R5, RZ, 0xffffffff, !P0 ;  /* 0xffffffffff057807 */ /* 0x000fe40004000000 */
[----:B------:R-:W-:-:S03]  /*6660*/  LOP3.LUT R7, R7, R4, RZ, 0xc0, !PT ;  /* 0x0000000407077212 */ /* 0x000fc600078ec0ff */
[----:B------:R-:W-:Y:S01]  /*6670*/  IMAD.MOV R5, RZ, RZ, -R5 ;  /* 0x000000ffff057224 */ /* 0x000fe200078e0a05 */
[----:B------:R-:W-:-:S04]  /*6680*/  SHF.R.U32.HI R7, RZ, R10, R7 ;  /* 0x0000000aff077219 */ /* 0x000fc80000011607 */
[----:B------:R-:W-:Y:S02]  /*6690*/  LOP3.LUT P1, RZ, R5, R10, R4, 0xf8, !PT ;  /* 0x0000000a05ff7212 */ /* 0x000fe4000782f804 */
[C---:B------:R-:W-:Y:S02]  /*66a0*/  LOP3.LUT P0, RZ, R7.reuse, 0x1, RZ, 0xc0, !PT ;  /* 0x0000000107ff7812 */ /* 0x040fe4000780c0ff */
[----:B------:R-:W-:-:S04]  /*66b0*/  LOP3.LUT P2, RZ, R7, 0x2, RZ, 0xc0, !PT ;  /* 0x0000000207ff7812 */ /* 0x000fc8000784c0ff */
[----:B------:R-:W-:Y:S02]  /*66c0*/  PLOP3.LUT P0, PT, P0, P1, P2, 0xe0, 0x0 ;  /* 0x000000000000781c */ /* 0x000fe40000703c20 */
[----:B------:R-:W-:Y:S02]  /*66d0*/  LOP3.LUT P1, RZ, R0, 0x7fffff, RZ, 0xc0, !PT ;  /* 0x007fffff00ff7812 */ /* 0x000fe4000782c0ff */
[----:B------:R-:W-:-:S04]  /*66e0*/  SEL R3, RZ, 0x1, !P0 ;  /* 0x00000001ff037807 */ /* 0x000fc80004000000 */
[----:B------:R-:W-:-:S04]  /*66f0*/  IADD3 R3, PT, PT, -R3, RZ, RZ ;  /* 0x000000ff03037210 */ /* 0x000fc80007ffe1ff */
[----:B------:R-:W-:Y:S02]  /*6700*/  ISETP.GE.AND P0, PT, R3, RZ, PT ;  /* 0x000000ff0300720c */ /* 0x000fe40003f06270 */
[----:B------:R-:W-:-:S04]  /*6710*/  IADD3 R3, PT, PT, R8, -0xfc, RZ ;  /* 0xffffff0408037810 */ /* 0x000fc80007ffe0ff */
[----:B------:R-:W-:-:S07]  /*6720*/  SHF.R.U32.HI R3, RZ, R3, R4 ;  /* 0x00000003ff037219 */ /* 0x000fce0000011604 */
[----:B------:R-:W-:-:S05]  /*6730*/  @!P0 VIADD R3, R3, 0x1 ;  /* 0x0000000103038836 */ /* 0x000fca0000000000 */
[----:B------:R-:W-:-:S04]  /*6740*/  @!P1 SHF.L.U32 R3, R3, 0x1, RZ ;  /* 0x0000000103039819 */ /* 0x000fc800000006ff */
[----:B------:R-:W-:Y:S01]  /*6750*/  LOP3.LUT R3, R3, 0x80000000, R0, 0xf8, !PT ;  /* 0x8000000003037812 */ /* 0x000fe200078ef800 */
[----:B------:R-:W-:Y:S06]  /*6760*/  BRA `(.L_x_85) ;  /* 0x0000000000047947 */ /* 0x000fec0003800000 */
.L_x_86:
[----:B------:R0:W1:Y:S02]  /*6770*/  MUFU.RCP R3, R0 ;  /* 0x0000000000037308 */ /* 0x0000640000001000 */
.L_x_85:
[----:B0123--:R-:W-:Y:S01]  /*6780*/  MOV R0, R3 ;  /* 0x0000000300007202 */ /* 0x00ffe20000000f00 */
[----:B------:R-:W-:-:S04]  /*6790*/  IMAD.MOV.U32 R3, RZ, RZ, 0x0 ;  /* 0x00000000ff037424 */ /* 0x000fc800078e00ff */
[----:B------:R-:W-:Y:S05]  /*67a0*/  RET.REL.NODEC R2 `(_Z24serial_flash_attn_kerneliiPfS_S_iiiiS_) ;  /* 0xffffff9802147950 */ /* 0x000fea0003c3ffff */
        .weak           $__internal_1_$__cuda_sm20_sqrt_rn_f32_slowpath
        .type           $__internal_1_$__cuda_sm20_sqrt_rn_f32_slowpath,@function
        .size           $__internal_1_$__cuda_sm20_sqrt_rn_f32_slowpath,($__internal_2_$__cuda_sm3x_div_rn_noftz_f32_slowpath - $__internal_1_$__cuda_sm20_sqrt_rn_f32_slowpath)
$__internal_1_$__cuda_sm20_sqrt_rn_f32_slowpath:
[----:B------:R-:W-:-:S13]  /*67b0*/  LOP3.LUT P0, RZ, R0, 0x7fffffff, RZ, 0xc0, !PT ;  /* 0x7fffffff00ff7812 */ /* 0x000fda000780c0ff */
[----:B------:R-:W-:Y:S01]  /*67c0*/  @!P0 MOV R2, R0 ;  /* 0x0000000000028202 */ /* 0x000fe20000000f00 */
[----:B------:R-:W-:Y:S06]  /*67d0*/  @!P0 BRA `(.L_x_87) ;  /* 0x0000000000448947 */ /* 0x000fec0003800000 */
[----:B------:R-:W-:-:S13]  /*67e0*/  FSETP.GEU.FTZ.AND P0, PT, R0, RZ, PT ;  /* 0x000000ff0000720b */ /* 0x000fda0003f1e000 */
[----:B------:R-:W-:Y:S01]  /*67f0*/  @!P0 MOV R2, 0x7fffffff ;  /* 0x7fffffff00028802 */ /* 0x000fe20000000f00 */
[----:B------:R-:W-:Y:S06]  /*6800*/  @!P0 BRA `(.L_x_87) ;  /* 0x0000000000388947 */ /* 0x000fec0003800000 */
[----:B------:R-:W-:-:S13]  /*6810*/  FSETP.GTU.FTZ.AND P0, PT, |R0|, +INF , PT ;  /* 0x7f8000000000780b */ /* 0x000fda0003f1c200 */
[----:B------:R-:W-:Y:S01]  /*6820*/  @P0 FADD.FTZ R2, R0, 1 ;  /* 0x3f80000000020421 */ /* 0x000fe20000010000 */
[----:B------:R-:W-:Y:S06]  /*6830*/  @P0 BRA `(.L_x_87) ;  /* 0x00000000002c0947 */ /* 0x000fec0003800000 */
[----:B------:R-:W-:-:S13]  /*6840*/  FSETP.NEU.FTZ.AND P0, PT, |R0|, +INF , PT ;  /* 0x7f8000000000780b */ /* 0x000fda0003f1d200 */
[----:B------:R-:W-:Y:S01]  /*6850*/  @!P0 IMAD.MOV.U32 R2, RZ, RZ, R0 ;  /* 0x000000ffff028224 */ /* 0x000fe200078e0000 */
[----:B------:R-:W-:Y:S06]  /*6860*/  @!P0 BRA `(.L_x_87) ;  /* 0x0000000000208947 */ /* 0x000fec0003800000 */
[----:B------:R-:W-:-:S04]  /*6870*/  FFMA R0, R0, 1.84467440737095516160e+19, RZ ;  /* 0x5f80000000007823 */ /* 0x000fc800000000ff */
[----:B------:R-:W0:Y:S02]  /*6880*/  MUFU.RSQ R3, R0 ;  /* 0x0000000000037308 */ /* 0x000e240000001400 */
[----:B0-----:R-:W-:Y:S01]  /*6890*/  FMUL.FTZ R5, R0, R3 ;  /* 0x0000000300057220 */ /* 0x001fe20000410000 */
[----:B------:R-:W-:-:S03]  /*68a0*/  FMUL.FTZ R3, R3, 0.5 ;  /* 0x3f00000003037820 */ /* 0x000fc60000410000 */
[----:B------:R-:W-:-:S04]  /*68b0*/  FADD.FTZ R2, -R5, -RZ ;  /* 0x800000ff05027221 */ /* 0x000fc80000010100 */
[----:B------:R-:W-:-:S04]  /*68c0*/  FFMA R2, R5, R2, R0 ;  /* 0x0000000205027223 */ /* 0x000fc80000000000 */
[----:B------:R-:W-:-:S04]  /*68d0*/  FFMA R2, R2, R3, R5 ;  /* 0x0000000302027223 */ /* 0x000fc80000000005 */
[----:B------:R-:W-:-:S07]  /*68e0*/  FMUL.FTZ R2, R2, 2.3283064365386962891e-10 ;  /* 0x2f80000002027820 */ /* 0x000fce0000410000 */
.L_x_87:
[----:B------:R-:W-:Y:S01]  /*68f0*/  MOV R0, R2 ;  /* 0x0000000200007202 */ /* 0x000fe20000000f00 */
[----:B------:R-:W-:Y:S01]  /*6900*/  IMAD.MOV.U32 R3, RZ, RZ, 0x0 ;  /* 0x00000000ff037424 */ /* 0x000fe200078e00ff */
[----:B------:R-:W-:-:S04]  /*6910*/  MOV R2, R4 ;  /* 0x0000000400027202 */ /* 0x000fc80000000f00 */
[----:B------:R-:W-:Y:S05]  /*6920*/  RET.REL.NODEC R2 `(_Z24serial_flash_attn_kerneliiPfS_S_iiiiS_) ;  /* 0xffffff9402b47950 */ /* 0x000fea0003c3ffff */
        .weak           $__internal_2_$__cuda_sm3x_div_rn_noftz_f32_slowpath
        .type           $__internal_2_$__cuda_sm3x_div_rn_noftz_f32_slowpath,@function
        .size           $__internal_2_$__cuda_sm3x_div_rn_noftz_f32_slowpath,(.L_x_99 - $__internal_2_$__cuda_sm3x_div_rn_noftz_f32_slowpath)
$__internal_2_$__cuda_sm3x_div_rn_noftz_f32_slowpath:
[--C-:B------:R-:W-:Y:S02]  /*6930*/  SHF.R.U32.HI R6, RZ, 0x17, R3.reuse ;  /* 0x00000017ff067819 */ /* 0x100fe40000011603 */
[----:B------:R-:W-:Y:S02]  /*6940*/  SHF.R.U32.HI R5, RZ, 0x17, R0 ;  /* 0x00000017ff057819 */ /* 0x000fe40000011600 */
[----:B------:R-:W-:Y:S02]  /*6950*/  LOP3.LUT R12, R6, 0xff, RZ, 0xc0, !PT ;  /* 0x000000ff060c7812 */ /* 0x000fe400078ec0ff */
[----:B------:R-:W-:Y:S01]  /*6960*/  LOP3.LUT R10, R5, 0xff, RZ, 0xc0, !PT ;  /* 0x000000ff050a7812 */ /* 0x000fe200078ec0ff */
[----:B------:R-:W-:Y:S01]  /*6970*/  IMAD.MOV.U32 R5, RZ, RZ, R3 ;  /* 0x000000ffff057224 */ /* 0x000fe200078e0003 */
[----:B------:R-:W-:Y:S02]  /*6980*/  IADD3 R8, PT, PT, R12, -0x1, RZ ;  /* 0xffffffff0c087810 */ /* 0x000fe40007ffe0ff */
[----:B------:R-:W-:-:S02]  /*6990*/  IADD3 R7, PT, PT, R10, -0x1, RZ ;  /* 0xffffffff0a077810 */ /* 0x000fc40007ffe0ff */
[----:B------:R-:W-:-:S04]  /*69a0*/  ISETP.GT.U32.AND P0, PT, R8, 0xfd, PT ;  /* 0x000000fd0800780c */ /* 0x000fc80003f04070 */
[----:B------:R-:W-:-:S13]  /*69b0*/  ISETP.GT.U32.OR P0, PT, R7, 0xfd, P0 ;  /* 0x000000fd0700780c */ /* 0x000fda0000704470 */
[----:B------:R-:W-:Y:S01]  /*69c0*/  @!P0 MOV R6, RZ ;  /* 0x000000ff00068202 */ /* 0x000fe20000000f00 */
[----:B------:R-:W-:Y:S06]  /*69d0*/  @!P0 BRA `(.L_x_88) ;  /* 0x00000000005c8947 */ /* 0x000fec0003800000 */
[----:B------:R-:W-:Y:S02]  /*69e0*/  FSETP.GTU.FTZ.AND P0, PT, |R0|, +INF , PT ;  /* 0x7f8000000000780b */ /* 0x000fe40003f1c200 */
[----:B------:R-:W-:-:S04]  /*69f0*/  FSETP.GTU.FTZ.AND P1, PT, |R3|, +INF , PT ;  /* 0x7f8000000300780b */ /* 0x000fc80003f3c200 */
[----:B------:R-:W-:-:S13]  /*6a00*/  PLOP3.LUT P0, PT, P0, P1, PT, 0xf8, 0x8f ;  /* 0x00000000008f781c */ /* 0x000fda0000703f70 */
[----:B------:R-:W-:Y:S05]  /*6a10*/  @P0 BRA `(.L_x_89) ;  /* 0x0000000400440947 */ /* 0x000fea0003800000 */
[----:B------:R-:W-:-:S13]  /*6a20*/  LOP3.LUT P0, RZ, R5, 0x7fffffff, R0, 0xc8, !PT ;  /* 0x7fffffff05ff7812 */ /* 0x000fda000780c800 */
[----:B------:R-:W-:Y:S05]  /*6a30*/  @!P0 BRA `(.L_x_90) ;  /* 0x0000000400348947 */ /* 0x000fea0003800000 */
[C---:B------:R-:W-:Y:S02]  /*6a40*/  FSETP.NEU.FTZ.AND P0, PT, |R0|.reuse, +INF , PT ;  /* 0x7f8000000000780b */ /* 0x040fe40003f1d200 */
[----:B------:R-:W-:Y:S02]  /*6a50*/  FSETP.NEU.FTZ.AND P2, PT, |R3|, +INF , PT ;  /* 0x7f8000000300780b */ /* 0x000fe40003f5d200 */
[----:B------:R-:W-:-:S11]  /*6a60*/  FSETP.NEU.FTZ.AND P1, PT, |R0|, +INF , PT ;  /* 0x7f8000000000780b */ /* 0x000fd60003f3d200 */
[----:B------:R-:W-:Y:S05]  /*6a70*/  @!P2 BRA !P0, `(.L_x_90) ;  /* 0x000000040024a947 */ /* 0x000fea0004000000 */
[----:B------:R-:W-:-:S04]  /*6a80*/  LOP3.LUT P0, RZ, R0, 0x7fffffff, RZ, 0xc0, !PT ;  /* 0x7fffffff00ff7812 */ /* 0x000fc8000780c0ff */
[----:B------:R-:W-:-:S13]  /*6a90*/  PLOP3.LUT P0, PT, P2, P0, PT, 0x2f, 0xf2 ;  /* 0x0000000000f2781c */ /* 0x000fda0001700577 */
[----:B------:R-:W-:Y:S05]  /*6aa0*/  @P0 BRA `(.L_x_91) ;  /* 0x0000000400100947 */ /* 0x000fea0003800000 */
[----:B------:R-:W-:-:S04]  /*6ab0*/  LOP3.LUT P0, RZ, R5, 0x7fffffff, RZ, 0xc0, !PT ;  /* 0x7fffffff05ff7812 */ /* 0x000fc8000780c0ff */
[----:B------:R-:W-:-:S13]  /*6ac0*/  PLOP3.LUT P0, PT, P1, P0, PT, 0x2f, 0xf2 ;  /* 0x0000000000f2781c */ /* 0x000fda0000f00577 */
[----:B------:R-:W-:Y:S05]  /*6ad0*/  @P0 BRA `(.L_x_92) ;  /* 0x0000000000f80947 */ /* 0x000fea0003800000 */
[----:B------:R-:W-:Y:S02]  /*6ae0*/  ISETP.GE.AND P0, PT, R7, RZ, PT ;  /* 0x000000ff0700720c */ /* 0x000fe40003f06270 */
[----:B------:R-:W-:-:S11]  /*6af0*/  ISETP.GE.AND P1, PT, R8, RZ, PT ;  /* 0x000000ff0800720c */ /* 0x000fd60003f26270 */
[----:B------:R-:W-:Y:S01]  /*6b00*/  @P0 MOV R6, RZ ;  /* 0x000000ff00060202 */ /* 0x000fe20000000f00 */
[----:B------:R-:W-:Y:S02]  /*6b10*/  @!P0 IMAD.MOV.U32 R6, RZ, RZ, -0x40 ;  /* 0xffffffc0ff068424 */ /* 0x000fe400078e00ff */
[----:B------:R-:W-:Y:S01]  /*6b20*/  @!P0 FFMA R0, R0, 1.84467440737095516160e+19, RZ ;  /* 0x5f80000000008823 */ /* 0x000fe200000000ff */
[----:B------:R-:W-:Y:S02]  /*6b30*/  @!P1 FFMA R5, R3, 1.84467440737095516160e+19, RZ ;  /* 0x5f80000003059823 */ /* 0x000fe400000000ff */
[----:B------:R-:W-:-:S07]  /*6b40*/  @!P1 IADD3 R6, PT, PT, R6, 0x40, RZ ;  /* 0x0000004006069810 */ /* 0x000fce0007ffe0ff */
.L_x_88:
[----:B------:R-:W-:-:S04]  /*6b50*/  LEA R8, R12, 0xc0800000, 0x17 ;  /* 0xc08000000c087811 */ /* 0x000fc800078eb8ff */
[----:B------:R-:W-:Y:S01]  /*6b60*/  IADD3 R8, PT, PT, -R8, R5, RZ ;  /* 0x0000000508087210 */ /* 0x000fe20007ffe1ff */
[----:B------:R-:W-:-:S03]  /*6b70*/  VIADD R5, R10, 0xffffff81 ;  /* 0xffffff810a057836 */ /* 0x000fc60000000000 */
[----:B------:R-:W0:Y:S01]  /*6b80*/  MUFU.RCP R7, R8 ;  /* 0x0000000800077308 */ /* 0x000e220000001000 */
[----:B------:R-:W-:Y:S01]  /*6b90*/  FADD.FTZ R9, -R8, -RZ ;  /* 0x800000ff08097221 */ /* 0x000fe20000010100 */
[----:B------:R-:W-:-:S03]  /*6ba0*/  IMAD R0, R5, -0x800000, R0 ;  /* 0xff80000005007824 */ /* 0x000fc600078e0200 */
[----:B0-----:R-:W-:-:S04]  /*6bb0*/  FFMA R10, R7, R9, 1 ;  /* 0x3f800000070a7423 */ /* 0x001fc80000000009 */
[----:B------:R-:W-:-:S04]  /*6bc0*/  FFMA R14, R7, R10, R7 ;  /* 0x0000000a070e7223 */ /* 0x000fc80000000007 */
[----:B------:R-:W-:-:S04]  /*6bd0*/  FFMA R7, R0, R14, RZ ;  /* 0x0000000e00077223 */ /* 0x000fc800000000ff */
[----:B------:R-:W-:-:S04]  /*6be0*/  FFMA R10, R9, R7, R0 ;  /* 0x00000007090a7223 */ /* 0x000fc80000000000 */
[----:B------:R-:W-:Y:S01]  /*6bf0*/  FFMA R11, R14, R10, R7 ;  /* 0x0000000a0e0b7223 */ /* 0x000fe20000000007 */
[----:B------:R-:W-:-:S03]  /*6c00*/  IADD3 R7, PT, PT, R5, 0x7f, -R12 ;  /* 0x0000007f05077810 */ /* 0x000fc60007ffe80c */
[----:B------:R-:W-:Y:S01]  /*6c10*/  FFMA R10, R9, R11, R0 ;  /* 0x0000000b090a7223 */ /* 0x000fe20000000000 */
[----:B------:R-:W-:-:S03]  /*6c20*/  IADD3 R7, PT, PT, R7, R6, RZ ;  /* 0x0000000607077210 */ /* 0x000fc60007ffe0ff */
[----:B------:R-:W-:-:S05]  /*6c30*/  FFMA R0, R14, R10, R11 ;  /* 0x0000000a0e007223 */ /* 0x000fca000000000b */
[----:B------:R-:W-:-:S04]  /*6c40*/  SHF.R.U32.HI R5, RZ, 0x17, R0 ;  /* 0x00000017ff057819 */ /* 0x000fc80000011600 */
[----:B------:R-:W-:-:S04]  /*6c50*/  LOP3.LUT R5, R5, 0xff, RZ, 0xc0, !PT ;  /* 0x000000ff05057812 */ /* 0x000fc800078ec0ff */
[----:B------:R-:W-:-:S05]  /*6c60*/  IADD3 R9, PT, PT, R5, R7, RZ ;  /* 0x0000000705097210 */ /* 0x000fca0007ffe0ff */
[----:B------:R-:W-:-:S05]  /*6c70*/  VIADD R5, R9, 0xffffffff ;  /* 0xffffffff09057836 */ /* 0x000fca0000000000 */
[----:B------:R-:W-:-:S13]  /*6c80*/  ISETP.GE.U32.AND P0, PT, R5, 0xfe, PT ;  /* 0x000000fe0500780c */ /* 0x000fda0003f06070 */
[----:B------:R-:W-:Y:S05]  /*6c90*/  @!P0 BRA `(.L_x_93) ;  /* 0x0000000000808947 */ /* 0x000fea0003800000 */
[----:B------:R-:W-:-:S13]  /*6ca0*/  ISETP.GT.AND P0, PT, R9, 0xfe, PT ;  /* 0x000000fe0900780c */ /* 0x000fda0003f04270 */
[----:B------:R-:W-:Y:S05]  /*6cb0*/  @P0 BRA `(.L_x_94) ;  /* 0x00000000006c0947 */ /* 0x000fea0003800000 */
[----:B------:R-:W-:-:S13]  /*6cc0*/  ISETP.GE.AND P0, PT, R9, 0x1, PT ;  /* 0x000000010900780c */ /* 0x000fda0003f06270 */
[----:B------:R-:W-:Y:S05]  /*6cd0*/  @P0 BRA `(.L_x_95) ;  /* 0x0000000000980947 */ /* 0x000fea0003800000 */
[----:B------:R-:W-:Y:S02]  /*6ce0*/  ISETP.GE.AND P0, PT, R9, -0x18, PT ;  /* 0xffffffe80900780c */ /* 0x000fe40003f06270 */
[----:B------:R-:W-:-:S11]  /*6cf0*/  LOP3.LUT R0, R0, 0x80000000, RZ, 0xc0, !PT ;  /* 0x8000000000007812 */ /* 0x000fd600078ec0ff */
[----:B------:R-:W-:Y:S05]  /*6d00*/  @!P0 BRA `(.L_x_95) ;  /* 0x00000000008c8947 */ /* 0x000fea0003800000 */
[CCC-:B------:R-:W-:Y:S01]  /*6d10*/  FFMA.RZ R5, R14.reuse, R10.reuse, R11.reuse ;  /* 0x0000000a0e057223 */ /* 0x1c0fe2000000c00b */
[C---:B------:R-:W-:Y:S01]  /*6d20*/  IADD3 R8, PT, PT, R9.reuse, 0x20, RZ ;  /* 0x0000002009087810 */ /* 0x040fe20007ffe0ff */
[CCC-:B------:R-:W-:Y:S01]  /*6d30*/  FFMA.RM R6, R14.reuse, R10.reuse, R11.reuse ;  /* 0x0000000a0e067223 */ /* 0x1c0fe2000000400b */
[----:B------:R-:W-:Y:S02]  /*6d40*/  ISETP.NE.AND P2, PT, R9, RZ, PT ;  /* 0x000000ff0900720c */ /* 0x000fe40003f45270 */
[----:B------:R-:W-:Y:S01]  /*6d50*/  LOP3.LUT R7, R5, 0x7fffff, RZ, 0xc0, !PT ;  /* 0x007fffff05077812 */ /* 0x000fe200078ec0ff */
[----:B------:R-:W-:Y:S01]  /*6d60*/  FFMA.RP R5, R14, R10, R11 ;  /* 0x0000000a0e057223 */ /* 0x000fe2000000800b */
[----:B------:R-:W-:Y:S02]  /*6d70*/  ISETP.NE.AND P1, PT, R9, RZ, PT ;  /* 0x000000ff0900720c */ /* 0x000fe40003f25270 */
[----:B------:R-:W-:Y:S02]  /*6d80*/  LOP3.LUT R7, R7, 0x800000, RZ, 0xfc, !PT ;  /* 0x0080000007077812 */ /* 0x000fe400078efcff */
[----:B------:R-:W-:-:S02]  /*6d90*/  IADD3 R9, PT, PT, -R9, RZ, RZ ;  /* 0x000000ff09097210 */ /* 0x000fc40007ffe1ff */
[----:B------:R-:W-:Y:S02]  /*6da0*/  SHF.L.U32 R8, R7, R8, RZ ;  /* 0x0000000807087219 */ /* 0x000fe400000006ff */
[----:B------:R-:W-:Y:S02]  /*6db0*/  FSETP.NEU.FTZ.AND P0, PT, R5, R6, PT ;  /* 0x000000060500720b */ /* 0x000fe40003f1d000 */
[----:B------:R-:W-:Y:S02]  /*6dc0*/  SEL R6, R9, RZ, P2 ;  /* 0x000000ff09067207 */ /* 0x000fe40001000000 */
[----:B------:R-:W-:Y:S02]  /*6dd0*/  ISETP.NE.AND P1, PT, R8, RZ, P1 ;  /* 0x000000ff0800720c */ /* 0x000fe40000f25270 */
[----:B------:R-:W-:Y:S02]  /*6de0*/  SHF.R.U32.HI R6, RZ, R6, R7 ;  /* 0x00000006ff067219 */ /* 0x000fe40000011607 */
[----:B------:R-:W-:-:S02]  /*6df0*/  PLOP3.LUT P0, PT, P0, P1, PT, 0xf8, 0x8f ;  /* 0x00000000008f781c */ /* 0x000fc40000703f70 */
[----:B------:R-:W-:Y:S02]  /*6e00*/  SHF.R.U32.HI R8, RZ, 0x1, R6 ;  /* 0x00000001ff087819 */ /* 0x000fe40000011606 */
[----:B------:R-:W-:-:S04]  /*6e10*/  SEL R5, RZ, 0x1, !P0 ;  /* 0x00000001ff057807 */ /* 0x000fc80004000000 */
[----:B------:R-:W-:-:S04]  /*6e20*/  LOP3.LUT R5, R5, 0x1, R8, 0xf8, !PT ;  /* 0x0000000105057812 */ /* 0x000fc800078ef808 */
[----:B------:R-:W-:-:S05]  /*6e30*/  LOP3.LUT R5, R5, R6, RZ, 0xc0, !PT ;  /* 0x0000000605057212 */ /* 0x000fca00078ec0ff */
[----:B------:R-:W-:-:S05]  /*6e40*/  IMAD.IADD R5, R8, 0x1, R5 ;  /* 0x0000000108057824 */ /* 0x000fca00078e0205 */
[----:B------:R-:W-:Y:S01]  /*6e50*/  LOP3.LUT R0, R5, R0, RZ, 0xfc, !PT ;  /* 0x0000000005007212 */ /* 0x000fe200078efcff */
[----:B------:R-:W-:Y:S06]  /*6e60*/  BRA `(.L_x_95) ;  /* 0x0000000000347947 */ /* 0x000fec0003800000 */
.L_x_94:
[----:B------:R-:W-:-:S04]  /*6e70*/  LOP3.LUT R0, R0, 0x80000000, RZ, 0xc0, !PT ;  /* 0x8000000000007812 */ /* 0x000fc800078ec0ff */
[----:B------:R-:W-:Y:S01]  /*6e80*/  LOP3.LUT R0, R0, 0x7f800000, RZ, 0xfc, !PT ;  /* 0x7f80000000007812 */ /* 0x000fe200078efcff */
[----:B------:R-:W-:Y:S06]  /*6e90*/  BRA `(.L_x_95) ;  /* 0x0000000000287947 */ /* 0x000fec0003800000 */
.L_x_93:
[----:B------:R-:W-:Y:S01]  /*6ea0*/  LEA R0, R7, R0, 0x17 ;  /* 0x0000000007007211 */ /* 0x000fe200078eb8ff */
[----:B------:R-:W-:Y:S06]  /*6eb0*/  BRA `(.L_x_95) ;  /* 0x0000000000207947 */ /* 0x000fec0003800000 */
.L_x_92:
[----:B------:R-:W-:-:S04]  /*6ec0*/  LOP3.LUT R0, R5, 0x80000000, R0, 0x48, !PT ;  /* 0x8000000005007812 */ /* 0x000fc800078e4800 */
[----:B------:R-:W-:Y:S01]  /*6ed0*/  LOP3.LUT R0, R0, 0x7f800000, RZ, 0xfc, !PT ;  /* 0x7f80000000007812 */ /* 0x000fe200078efcff */
[----:B------:R-:W-:Y:S06]  /*6ee0*/  BRA `(.L_x_95) ;  /* 0x0000000000147947 */ /* 0x000fec0003800000 */
.L_x_91:
[----:B------:R-:W-:Y:S01]  /*6ef0*/  LOP3.LUT R0, R5, 0x80000000, R0, 0x48, !PT ;  /* 0x8000000005007812 */ /* 0x000fe200078e4800 */
[----:B------:R-:W-:Y:S06]  /*6f00*/  BRA `(.L_x_95) ;  /* 0x00000000000c7947 */ /* 0x000fec0003800000 */
.L_x_90:
[----:B------:R-:W0:Y:S01]  /*6f10*/  MUFU.RSQ R0, -QNAN ;  /* 0xffc0000000007908 */ /* 0x000e220000001400 */
[----:B------:R-:W-:Y:S05]  /*6f20*/  BRA `(.L_x_95) ;  /* 0x0000000000047947 */ /* 0x000fea0003800000 */
.L_x_89:
[----:B------:R-:W-:-:S07]  /*6f30*/  FADD.FTZ R0, R0, R3 ;  /* 0x0000000300007221 */ /* 0x000fce0000010000 */
.L_x_95:
[----:B------:R-:W-:-:S04]  /*6f40*/  HFMA2 R5, -RZ, RZ, 0, 0 ;  /* 0x00000000ff057431 */ /* 0x000fc800000001ff */
[----:B0-----:R-:W-:Y:S05]  /*6f50*/  RET.REL.NODEC R4 `(_Z24serial_flash_attn_kerneliiPfS_S_iiiiS_) ;  /* 0xffffff9004287950 */ /* 0x001fea0003c3ffff */
.L_x_96:
[----:B------:R-:W-:-:S00]  /*6f60*/  BRA `(.L_x_96) ;  /* 0xfffffffc00fc7947 */ /* 0x000fc0000383ffff */
[----:B------:R-:W-:-:S00]  /*6f70*/  NOP ;  /* 0x0000000000007918 */ /* 0x000fc00000000000 */
        /* <DEDUP_REMOVED lines=8> */
.L_x_99:


//--------------------- .nv.shared._Z24serial_flash_attn_kerneliiPfS_S_iiiiS_ --------------------------
	.section	.nv.shared._Z24serial_flash_attn_kerneliiPfS_S_iiiiS_,"aw",@nobits
	.sectionflags	@""
	.align	16
	.zero		1024


//--------------------- .nv.shared.reserved.0     --------------------------
	.section	.nv.shared.reserved.0,"aw",@nobits
	.weak		__nv_reservedSMEM_offset_0_alias
	.size		__nv_reservedSMEM_offset_0_alias, 0, 64
	.other		__nv_reservedSMEM_offset_0_alias,@"STO_CUDA_RESERVED_SHARED STV_DEFAULT"
__nv_reservedSMEM_offset_0_alias:
	.zero		0
	.zero		64


//--------------------- .nv.constant0._Z24serial_flash_attn_kerneliiPfS_S_iiiiS_ --------------------------
	.section	.nv.constant0._Z24serial_flash_attn_kerneliiPfS_S_iiiiS_,"a",@progbits
	.sectionflags	@""
	.align	4
.nv.constant0._Z24serial_flash_attn_kerneliiPfS_S_iiiiS_:
	.zero		952


//--------------------- SYMBOLS --------------------------

	.type		.nv.reservedSmem.offset0,@object
	.size		.nv.reservedSmem.offset0,0x4
	.type		.nv.reservedSmem.cap,@object
	.size		.nv.reservedSmem.cap,0x4
